	.target	sm_100a

	.elftype	@"ET_EXEC"


//--------------------- .note.nv.tkinfo           --------------------------
	.section	.note.nv.tkinfo,"",@"SHT_NOTE"
	.sectionflags	@"SHF_NOTE_NV_TKINFO"
	.tkinfo
        /*0018*/ 	.word	0x00000002
        /*0030*/ 	.string	""
        /*0030*/ 	.string	"ptxas"
        /*0030*/ 	.string	"Cuda compilation tools, release 13.0, V13.0.88"
        /*0030*/ 	.string	"Build cuda_13.0.r13.0/compiler.36424714_0"
        /*0030*/ 	.string	"-arch sm_100a -m 64 "



//--------------------- .note.nv.cuinfo           --------------------------
	.section	.note.nv.cuinfo,"",@"SHT_NOTE"
	.sectionflags	@"SHF_NOTE_NV_CUINFO"
        /*0018*/ 	.short	0x0002
        /*001a*/ 	.short	0x0064
        /*001c*/ 	.short	0x0082
	.zero		2


//--------------------- .nv.info                  --------------------------
	.section	.nv.info,"",@"SHT_CUDA_INFO"
	.align	4


	//----- nvinfo : EIATTR_REGCOUNT
	.align		4
        /*0000*/ 	.byte	0x04, 0x2f
        /*0002*/ 	.short	(.L_19 - .L_18)
	.align		4
.L_18:
        /*0004*/ 	.word	index@(_ZN7cutlass13device_kernelINS_4gemm6kernel13GemmUniversalIN4cute5tupleIJiiiiEEENS1_10collective13CollectiveMmaINS1_35MainloopSm100TmaUmmaWarpSpecializedILi4ELi2ELi4ENS5_IJNS4_1CILi1EEESB_SB_EEEEENS5_IJNSA_ILi64EEENSA_ILi128EEENSA_ILi32EEEEEENS_6half_tENS5_IJlSB_lEEESI_SJ_NS4_8TiledMMAINS4_8MMA_AtomIJNS4_20SM100_MMA_F16BF16_SSISI_SI_fLi64ELi128ELNS4_4UMMA5MajorE0ELSO_0ELNSN_7ScaleInE0ELSP_0EEEEEENS4_6LayoutISC_NS5_IJNSA_ILi0EEEST_ST_EEEEENS5_IJNS4_10UnderscoreESW_SW_EEEEENS4_13SM90_TMA_LOADENS4_14ComposedLayoutINS4_7SwizzleILi2ELi4ELi3EEENS4_18smem_ptr_flag_bitsILi16EEENSS_INS5_IJNSA_ILi8EEESG_EEENS5_IJSG_SB_EEEEEEEvNS4_8identityESZ_S19_vS1A_EENS_8epilogue10collective18CollectiveEpilogueINS1C_23Sm100TmaWarpSpecializedILi4ELi2ELi16ELb1ELb0EEEJSH_NS5_IJNSS_ISE_SB_EENSS_ISG_SB_EEEEESI_SJ_SI_SJ_NS1C_6fusion15FusionCallbacksIS1G_NS1K_17LinearCombinationISI_fSI_fLNS_15FloatRoundStyleE2EEESH_S1J_JEEENS4_5SM1004TMEM4LOAD26SM100_TMEM_LOAD_16dp256b4xESZ_S19_NS4_17SM75_U32x4_LDSM_NENS4_14SM90_TMA_STOREES19_NS4_17SM90_U32x4_STSM_NENS4_39AutoVectorizingCopyWithAssumedAlignmentILi128EEEEEEvvEEEEvNT_6ParamsE)
        /*0008*/ 	.word	0x0000005b


	//----- nvinfo : EIATTR_FRAME_SIZE
	.align		4
.L_19:
        /*000c*/ 	.byte	0x04, 0x11
        /*000e*/ 	.short	(.L_21 - .L_20)
	.align		4
.L_20:
        /*0010*/ 	.word	index@($__internal_2_$__cuda_sm10x_tcgen05_guardrail_trap_unallocated_columns_being_dealloced)
        /*0014*/ 	.word	0x00000000


	//----- nvinfo : EIATTR_FRAME_SIZE
	.align		4
.L_21:
        /*0018*/ 	.byte	0x04, 0x11
        /*001a*/ 	.short	(.L_23 - .L_22)
	.align		4
.L_22:
        /*001c*/ 	.word	index@($__internal_1_$__cuda_sm10x_tcgen05_guardrail_trap_phase_invalid_during_alloc)
        /*0020*/ 	.word	0x00000000


	//----- nvinfo : EIATTR_FRAME_SIZE
	.align		4
.L_23:
        /*0024*/ 	.byte	0x04, 0x11
        /*0026*/ 	.short	(.L_25 - .L_24)
	.align		4
.L_24:
        /*0028*/ 	.word	index@($__internal_0_$__cuda_sm10x_tcgen05_guardrail_trap_col_being_dealloced_not_returned_by_alloc)
        /*002c*/ 	.word	0x00000000


	//----- nvinfo : EIATTR_FRAME_SIZE
	.align		4
.L_25:
        /*0030*/ 	.byte	0x04, 0x11
        /*0032*/ 	.short	(.L_27 - .L_26)
	.align		4
.L_26:
        /*0034*/ 	.word	index@(_ZN7cutlass13device_kernelINS_4gemm6kernel13GemmUniversalIN4cute5tupleIJiiiiEEENS1_10collective13CollectiveMmaINS1_35MainloopSm100TmaUmmaWarpSpecializedILi4ELi2ELi4ENS5_IJNS4_1CILi1EEESB_SB_EEEEENS5_IJNSA_ILi64EEENSA_ILi128EEENSA_ILi32EEEEEENS_6half_tENS5_IJlSB_lEEESI_SJ_NS4_8TiledMMAINS4_8MMA_AtomIJNS4_20SM100_MMA_F16BF16_SSISI_SI_fLi64ELi128ELNS4_4UMMA5MajorE0ELSO_0ELNSN_7ScaleInE0ELSP_0EEEEEENS4_6LayoutISC_NS5_IJNSA_ILi0EEEST_ST_EEEEENS5_IJNS4_10UnderscoreESW_SW_EEEEENS4_13SM90_TMA_LOADENS4_14ComposedLayoutINS4_7SwizzleILi2ELi4ELi3EEENS4_18smem_ptr_flag_bitsILi16EEENSS_INS5_IJNSA_ILi8EEESG_EEENS5_IJSG_SB_EEEEEEEvNS4_8identityESZ_S19_vS1A_EENS_8epilogue10collective18CollectiveEpilogueINS1C_23Sm100TmaWarpSpecializedILi4ELi2ELi16ELb1ELb0EEEJSH_NS5_IJNSS_ISE_SB_EENSS_ISG_SB_EEEEESI_SJ_SI_SJ_NS1C_6fusion15FusionCallbacksIS1G_NS1K_17LinearCombinationISI_fSI_fLNS_15FloatRoundStyleE2EEESH_S1J_JEEENS4_5SM1004TMEM4LOAD26SM100_TMEM_LOAD_16dp256b4xESZ_S19_NS4_17SM75_U32x4_LDSM_NENS4_14SM90_TMA_STOREES19_NS4_17SM90_U32x4_STSM_NENS4_39AutoVectorizingCopyWithAssumedAlignmentILi128EEEEEEvvEEEEvNT_6ParamsE)
        /*0038*/ 	.word	0x00000000


	//----- nvinfo : EIATTR_MIN_STACK_SIZE
	.align		4
.L_27:
        /*003c*/ 	.byte	0x04, 0x12
        /*003e*/ 	.short	(.L_29 - .L_28)
	.align		4
.L_28:
        /*0040*/ 	.word	index@(_ZN7cutlass13device_kernelINS_4gemm6kernel13GemmUniversalIN4cute5tupleIJiiiiEEENS1_10collective13CollectiveMmaINS1_35MainloopSm100TmaUmmaWarpSpecializedILi4ELi2ELi4ENS5_IJNS4_1CILi1EEESB_SB_EEEEENS5_IJNSA_ILi64EEENSA_ILi128EEENSA_ILi32EEEEEENS_6half_tENS5_IJlSB_lEEESI_SJ_NS4_8TiledMMAINS4_8MMA_AtomIJNS4_20SM100_MMA_F16BF16_SSISI_SI_fLi64ELi128ELNS4_4UMMA5MajorE0ELSO_0ELNSN_7ScaleInE0ELSP_0EEEEEENS4_6LayoutISC_NS5_IJNSA_ILi0EEEST_ST_EEEEENS5_IJNS4_10UnderscoreESW_SW_EEEEENS4_13SM90_TMA_LOADENS4_14ComposedLayoutINS4_7SwizzleILi2ELi4ELi3EEENS4_18smem_ptr_flag_bitsILi16EEENSS_INS5_IJNSA_ILi8EEESG_EEENS5_IJSG_SB_EEEEEEEvNS4_8identityESZ_S19_vS1A_EENS_8epilogue10collective18CollectiveEpilogueINS1C_23Sm100TmaWarpSpecializedILi4ELi2ELi16ELb1ELb0EEEJSH_NS5_IJNSS_ISE_SB_EENSS_ISG_SB_EEEEESI_SJ_SI_SJ_NS1C_6fusion15FusionCallbacksIS1G_NS1K_17LinearCombinationISI_fSI_fLNS_15FloatRoundStyleE2EEESH_S1J_JEEENS4_5SM1004TMEM4LOAD26SM100_TMEM_LOAD_16dp256b4xESZ_S19_NS4_17SM75_U32x4_LDSM_NENS4_14SM90_TMA_STOREES19_NS4_17SM90_U32x4_STSM_NENS4_39AutoVectorizingCopyWithAssumedAlignmentILi128EEEEEEvvEEEEvNT_6ParamsE)
        /*0044*/ 	.word	0x00000000
.L_29:


//--------------------- .nv.compat                --------------------------
	.section	.nv.compat,"",@"SHT_CUDA_COMPAT_INFO"
	.align	4
        /*0000*/ 	.byte	0x02, 0x09, 0x01, 0x00, 0x02, 0x02, 0x02, 0x00, 0x02, 0x05, 0x05, 0x00, 0x03, 0x07, 0x01, 0x01
        /*0010*/ 	.byte	0x02, 0x03, 0x01, 0x00, 0x02, 0x06, 0x01, 0x00, 0x04, 0x0b, 0x08, 0x00, 0x09, 0x00, 0x00, 0x00
        /*0020*/ 	.byte	0x00, 0x00, 0x00, 0x00


//--------------------- .nv.info._ZN7cutlass13device_kernelINS_4gemm6kernel13GemmUniversalIN4cute5tupleIJiiiiEEENS1_10collective13CollectiveMmaINS1_35MainloopSm100TmaUmmaWarpSpecializedILi4ELi2ELi4ENS5_IJNS4_1CILi1EEESB_SB_EEEEENS5_IJNSA_ILi64EEENSA_ILi128EEENSA_ILi32EEEEEENS_6half_tENS5_IJlSB_lEEESI_SJ_NS4_8TiledMMAINS4_8MMA_AtomIJNS4_20SM100_MMA_F16BF16_SSISI_SI_fLi64ELi128ELNS4_4UMMA5MajorE0ELSO_0ELNSN_7ScaleInE0ELSP_0EEEEEENS4_6LayoutISC_NS5_IJNSA_ILi0EEEST_ST_EEEEENS5_IJNS4_10UnderscoreESW_SW_EEEEENS4_13SM90_TMA_LOADENS4_14ComposedLayoutINS4_7SwizzleILi2ELi4ELi3EEENS4_18smem_ptr_flag_bitsILi16EEENSS_INS5_IJNSA_ILi8EEESG_EEENS5_IJSG_SB_EEEEEEEvNS4_8identityESZ_S19_vS1A_EENS_8epilogue10collective18CollectiveEpilogueINS1C_23Sm100TmaWarpSpecializedILi4ELi2ELi16ELb1ELb0EEEJSH_NS5_IJNSS_ISE_SB_EENSS_ISG_SB_EEEEESI_SJ_SI_SJ_NS1C_6fusion15FusionCallbacksIS1G_NS1K_17LinearCombinationISI_fSI_fLNS_15FloatRoundStyleE2EEESH_S1J_JEEENS4_5SM1004TMEM4LOAD26SM100_TMEM_LOAD_16dp256b4xESZ_S19_NS4_17SM75_U32x4_LDSM_NENS4_14SM90_TMA_STOREES19_NS4_17SM90_U32x4_STSM_NENS4_39AutoVectorizingCopyWithAssumedAlignmentILi128EEEEEEvvEEEEvNT_6ParamsE --------------------------
	.section	.nv.info._ZN7cutlass13device_kernelINS_4gemm6kernel13GemmUniversalIN4cute5tupleIJiiiiEEENS1_10collective13CollectiveMmaINS1_35MainloopSm100TmaUmmaWarpSpecializedILi4ELi2ELi4ENS5_IJNS4_1CILi1EEESB_SB_EEEEENS5_IJNSA_ILi64EEENSA_ILi128EEENSA_ILi32EEEEEENS_6half_tENS5_IJlSB_lEEESI_SJ_NS4_8TiledMMAINS4_8MMA_AtomIJNS4_20SM100_MMA_F16BF16_SSISI_SI_fLi64ELi128ELNS4_4UMMA5MajorE0ELSO_0ELNSN_7ScaleInE0ELSP_0EEEEEENS4_6LayoutISC_NS5_IJNSA_ILi0EEEST_ST_EEEEENS5_IJNS4_10UnderscoreESW_SW_EEEEENS4_13SM90_TMA_LOADENS4_14ComposedLayoutINS4_7SwizzleILi2ELi4ELi3EEENS4_18smem_ptr_flag_bitsILi16EEENSS_INS5_IJNSA_ILi8EEESG_EEENS5_IJSG_SB_EEEEEEEvNS4_8identityESZ_S19_vS1A_EENS_8epilogue10collective18CollectiveEpilogueINS1C_23Sm100TmaWarpSpecializedILi4ELi2ELi16ELb1ELb0EEEJSH_NS5_IJNSS_ISE_SB_EENSS_ISG_SB_EEEEESI_SJ_SI_SJ_NS1C_6fusion15FusionCallbacksIS1G_NS1K_17LinearCombinationISI_fSI_fLNS_15FloatRoundStyleE2EEESH_S1J_JEEENS4_5SM1004TMEM4LOAD26SM100_TMEM_LOAD_16dp256b4xESZ_S19_NS4_17SM75_U32x4_LDSM_NENS4_14SM90_TMA_STOREES19_NS4_17SM90_U32x4_STSM_NENS4_39AutoVectorizingCopyWithAssumedAlignmentILi128EEEEEEvvEEEEvNT_6ParamsE,"",@"SHT_CUDA_INFO"
	.sectionflags	@""
	.align	4


	//----- nvinfo : EIATTR_CUDA_API_VERSION
	.align		4
        /*0000*/ 	.byte	0x04, 0x37
        /*0002*/ 	.short	(.L_31 - .L_30)
.L_30:
        /*0004*/ 	.word	0x00000082


	//----- nvinfo : EIATTR_KPARAM_INFO
	.align		4
.L_31:
        /*0008*/ 	.byte	0x04, 0x17
        /*000a*/ 	.short	(.L_33 - .L_32)
.L_32:
        /*000c*/ 	.word	0x00000000
        /*0010*/ 	.short	0x0000
        /*0012*/ 	.short	0x0000
        /*0014*/ 	.byte	0x00, 0xf0, 0x01, 0x20


	//----- nvinfo : EIATTR_AT_ENTRY_FRAGMENTS
	.align		4
.L_33:
        /*0018*/ 	.byte	0x04, 0x4f
        /*001a*/ 	.short	(.L_35 - .L_34)


	//   ....[0]....
.L_34:
        /*001c*/ 	.word	0x00000006


	//----- nvinfo : EIATTR_RESERVED_SMEM_USED
	.align		4
.L_35:
        /*0020*/ 	.byte	0x01, 0x41
	.zero		2


	//----- nvinfo : EIATTR_SPARSE_MMA_MASK
	.align		4
        /*0024*/ 	.byte	0x03, 0x50
        /*0026*/ 	.short	0x0000


	//----- nvinfo : EIATTR_TCGEN05_1CTA_USED
	.align		4
        /*0028*/ 	.byte	0x01, 0x51
	.zero		2


	//----- nvinfo : EIATTR_MAXREG_COUNT
	.align		4
        /*002c*/ 	.byte	0x03, 0x1b
        /*002e*/ 	.short	0x00ff


	//----- nvinfo : EIATTR_NUM_BARRIERS
	.align		4
        /*0030*/ 	.byte	0x02, 0x4c
        /*0032*/ 	.byte	0x07
	.zero		1


	//----- nvinfo : EIATTR_EXTERNS
	.align		4
        /*0034*/ 	.byte	0x04, 0x0f
        /*0036*/ 	.short	(.L_37 - .L_36)


	//   ....[0]....
	.align		4
.L_36:
        /*0038*/ 	.word	index@(__assertfail)


	//----- nvinfo : EIATTR_MERCURY_ISA_VERSION
	.align		4
.L_37:
        /*003c*/ 	.byte	0x03, 0x5f
        /*003e*/ 	.short	0x0101


	//----- nvinfo : EIATTR_INT_WARP_WIDE_INSTR_OFFSETS
	.align		4
        /*0040*/ 	.byte	0x04, 0x31
        /*0042*/ 	.short	(.L_39 - .L_38)


	//   ....[0]....
.L_38:
        /*0044*/ 	.word	0x00001df0


	//   ....[1]....
        /*0048*/ 	.word	0x000037c0


	//   ....[2]....
        /*004c*/ 	.word	0x000037e0


	//   ....[3]....
        /*0050*/ 	.word	0x00003810


	//   ....[4]....
        /*0054*/ 	.word	0x00004150


	//   ....[5]....
        /*0058*/ 	.word	0x000041c0


	//   ....[6]....
        /*005c*/ 	.word	0x000042a0


	//   ....[7]....
        /*0060*/ 	.word	0x00004320


	//   ....[8]....
        /*0064*/ 	.word	0x00004430


	//   ....[9]....
        /*0068*/ 	.word	0x000044c0


	//   ....[10]....
        /*006c*/ 	.word	0x000046a0


	//   ....[11]....
        /*0070*/ 	.word	0x00004800


	//----- nvinfo : EIATTR_COOP_GROUP_MASK_REGIDS
	.align		4
.L_39:
        /*0074*/ 	.byte	0x04, 0x29
        /*0076*/ 	.short	(.L_41 - .L_40)


	//   ....[0]....
.L_40:
        /*0078*/ 	.word	0xffffffff


	//   ....[1]....
        /*007c*/ 	.word	0xffffffff


	//   ....[2]....
        /*0080*/ 	.word	0xffffffff


	//   ....[3]....
        /*0084*/ 	.word	0xffffffff


	//   ....[4]....
        /*0088*/ 	.word	0xffffffff


	//   ....[5]....
        /*008c*/ 	.word	0xffffffff


	//   ....[6]....
        /*0090*/ 	.word	0xffffffff


	//   ....[7]....
        /*0094*/ 	.word	0xffffffff


	//   ....[8]....
        /*0098*/ 	.word	0xffffffff


	//   ....[9]....
        /*009c*/ 	.word	0xffffffff


	//   ....[10]....
        /*00a0*/ 	.word	0xffffffff


	//   ....[11]....
        /*00a4*/ 	.word	0xffffffff


	//   ....[12]....
        /*00a8*/ 	.word	0xffffffff


	//----- nvinfo : EIATTR_COOP_GROUP_INSTR_OFFSETS
	.align		4
.L_41:
        /*00ac*/ 	.byte	0x04, 0x28
        /*00ae*/ 	.short	(.L_43 - .L_42)


	//   ....[0]....
.L_42:
        /*00b0*/ 	.word	0x00000090


	//   ....[1]....
        /*00b4*/ 	.word	0x000004d0


	//   ....[2]....
        /*00b8*/ 	.word	0x00000640


	//   ....[3]....
        /*00bc*/ 	.word	0x000007e0


	//   ....[4]....
        /*00c0*/ 	.word	0x000008e0


	//   ....[5]....
        /*00c4*/ 	.word	0x00000a50


	//   ....[6]....
        /*00c8*/ 	.word	0x00000bf0


	//   ....[7]....
        /*00cc*/ 	.word	0x00001cd0


	//   ....[8]....
        /*00d0*/ 	.word	0x00002ab0


	//   ....[9]....
        /*00d4*/ 	.word	0x00002cc0


	//   ....[10]....
        /*00d8*/ 	.word	0x00002cf0


	//   ....[11]....
        /*00dc*/ 	.word	0x000036a0


	//   ....[12]....
        /*00e0*/ 	.word	0x000038d0


	//----- nvinfo : EIATTR_VRC_CTA_INIT_COUNT
	.align		4
.L_43:
        /*00e4*/ 	.byte	0x02, 0x4a
        /*00e6*/ 	.byte	0x80
	.zero		1


	//----- nvinfo : EIATTR_SYSCALL_OFFSETS
	.align		4
        /*00e8*/ 	.byte	0x04, 0x46
        /*00ea*/ 	.short	(.L_45 - .L_44)


	//   ....[0]....
.L_44:
        /*00ec*/ 	.word	0x000052b0


	//   ....[1]....
        /*00f0*/ 	.word	0x000053a0


	//   ....[2]....
        /*00f4*/ 	.word	0x00005b00


	//   ....[3]....
        /*00f8*/ 	.word	0x000063b0


	//   ....[4]....
        /*00fc*/ 	.word	0x00006c30


	//   ....[5]....
        /*0100*/ 	.word	0x000074b0


	//----- nvinfo : EIATTR_MBARRIER_INSTR_OFFSETS
	.align		4
.L_45:
        /*0104*/ 	.byte	0x04, 0x39
        /*0106*/ 	.short	(.L_47 - .L_46)


	//   ....[0]....
.L_46:
        /*0108*/ 	.word	0x000005b0
        /*010c*/ 	.word	0x000000ff
        /*0110*/ 	.word	0x00000000
        /*0114*/ 	.short	0x0100
        /*0116*/ 	.byte	0x05
	.zero		1


	//   ....[1]....
        /*0118*/ 	.word	0x000005c0
        /*011c*/ 	.word	0x000000ff
        /*0120*/ 	.word	0x00000020
        /*0124*/ 	.short	0x0100
        /*0126*/ 	.byte	0x05
	.zero		1


	//   ....[2]....
        /*0128*/ 	.word	0x000005d0
        /*012c*/ 	.word	0x000000ff
        /*0130*/ 	.word	0x00000008
        /*0134*/ 	.short	0x0100
        /*0136*/ 	.byte	0x05
	.zero		1


	//   ....[3]....
        /*0138*/ 	.word	0x000005e0
        /*013c*/ 	.word	0x000000ff
        /*0140*/ 	.word	0x00000028
        /*0144*/ 	.short	0x0100
        /*0146*/ 	.byte	0x05
	.zero		1


	//   ....[4]....
        /*0148*/ 	.word	0x000005f0
        /*014c*/ 	.word	0x000000ff
        /*0150*/ 	.word	0x00000010
        /*0154*/ 	.short	0x0100
        /*0156*/ 	.byte	0x05
	.zero		1


	//   ....[5]....
        /*0158*/ 	.word	0x00000600
        /*015c*/ 	.word	0x000000ff
        /*0160*/ 	.word	0x00000030
        /*0164*/ 	.short	0x0100
        /*0166*/ 	.byte	0x05
	.zero		1


	//   ....[6]....
        /*0168*/ 	.word	0x00000610
        /*016c*/ 	.word	0x000000ff
        /*0170*/ 	.word	0x00000018
        /*0174*/ 	.short	0x0100
        /*0176*/ 	.byte	0x05
	.zero		1


	//   ....[7]....
        /*0178*/ 	.word	0x00000620
        /*017c*/ 	.word	0x000000ff
        /*0180*/ 	.word	0x00000038
        /*0184*/ 	.short	0x0100
        /*0186*/ 	.byte	0x05
	.zero		1


	//   ....[8]....
        /*0188*/ 	.word	0x00000750
        /*018c*/ 	.word	0x000000ff
        /*0190*/ 	.word	0x00000040
        /*0194*/ 	.short	0x0100
        /*0196*/ 	.byte	0x07
	.zero		1


	//   ....[9]....
        /*0198*/ 	.word	0x00000760
        /*019c*/ 	.word	0x000000ff
        /*01a0*/ 	.word	0x00000060
        /*01a4*/ 	.short	0x0100
        /*01a6*/ 	.byte	0x07
	.zero		1


	//   ....[10]....
        /*01a8*/ 	.word	0x00000770
        /*01ac*/ 	.word	0x000000ff
        /*01b0*/ 	.word	0x00000048
        /*01b4*/ 	.short	0x0100
        /*01b6*/ 	.byte	0x07
	.zero		1


	//   ....[11]....
        /*01b8*/ 	.word	0x00000780
        /*01bc*/ 	.word	0x000000ff
        /*01c0*/ 	.word	0x00000068
        /*01c4*/ 	.short	0x0100
        /*01c6*/ 	.byte	0x07
	.zero		1


	//   ....[12]....
        /*01c8*/ 	.word	0x00000790
        /*01cc*/ 	.word	0x000000ff
        /*01d0*/ 	.word	0x00000050
        /*01d4*/ 	.short	0x0100
        /*01d6*/ 	.byte	0x07
	.zero		1


	//   ....[13]....
        /*01d8*/ 	.word	0x000007a0
        /*01dc*/ 	.word	0x000000ff
        /*01e0*/ 	.word	0x00000070
        /*01e4*/ 	.short	0x0100
        /*01e6*/ 	.byte	0x07
	.zero		1


	//   ....[14]....
        /*01e8*/ 	.word	0x000007b0
        /*01ec*/ 	.word	0x000000ff
        /*01f0*/ 	.word	0x00000058
        /*01f4*/ 	.short	0x0100
        /*01f6*/ 	.byte	0x07
	.zero		1


	//   ....[15]....
        /*01f8*/ 	.word	0x000007c0
        /*01fc*/ 	.word	0x000000ff
        /*0200*/ 	.word	0x00000078
        /*0204*/ 	.short	0x0100
        /*0206*/ 	.byte	0x07
	.zero		1


	//   ....[16]....
        /*0208*/ 	.word	0x000008b0
        /*020c*/ 	.word	0x000000ff
        /*0210*/ 	.word	0x00000080
        /*0214*/ 	.short	0x0100
        /*0216*/ 	.byte	0x05
	.zero		1


	//   ....[17]....
        /*0218*/ 	.word	0x000008c0
        /*021c*/ 	.word	0x000000ff
        /*0220*/ 	.word	0x00000088
        /*0224*/ 	.short	0x0100
        /*0226*/ 	.byte	0x05
	.zero		1


	//   ....[18]....
        /*0228*/ 	.word	0x00000a00
        /*022c*/ 	.word	0x000000ff
        /*0230*/ 	.word	0x00000090
        /*0234*/ 	.short	0x0100
        /*0236*/ 	.byte	0x05
	.zero		1


	//   ....[19]....
        /*0238*/ 	.word	0x00000a10
        /*023c*/ 	.word	0x000000ff
        /*0240*/ 	.word	0x000000a0
        /*0244*/ 	.short	0x0100
        /*0246*/ 	.byte	0x05
	.zero		1


	//   ....[20]....
        /*0248*/ 	.word	0x00000a20
        /*024c*/ 	.word	0x000000ff
        /*0250*/ 	.word	0x00000098
        /*0254*/ 	.short	0x0100
        /*0256*/ 	.byte	0x05
	.zero		1


	//   ....[21]....
        /*0258*/ 	.word	0x00000a30
        /*025c*/ 	.word	0x000000ff
        /*0260*/ 	.word	0x000000a8
        /*0264*/ 	.short	0x0100
        /*0266*/ 	.byte	0x05
	.zero		1


	//   ....[22]....
        /*0268*/ 	.word	0x00000b60
        /*026c*/ 	.word	0x000000ff
        /*0270*/ 	.word	0x000000b0
        /*0274*/ 	.short	0x0100
        /*0276*/ 	.byte	0x07
	.zero		1


	//   ....[23]....
        /*0278*/ 	.word	0x00000b70
        /*027c*/ 	.word	0x000000ff
        /*0280*/ 	.word	0x000000d0
        /*0284*/ 	.short	0x0100
        /*0286*/ 	.byte	0x07
	.zero		1


	//   ....[24]....
        /*0288*/ 	.word	0x00000b80
        /*028c*/ 	.word	0x000000ff
        /*0290*/ 	.word	0x000000b8
        /*0294*/ 	.short	0x0100
        /*0296*/ 	.byte	0x07
	.zero		1


	//   ....[25]....
        /*0298*/ 	.word	0x00000b90
        /*029c*/ 	.word	0x000000ff
        /*02a0*/ 	.word	0x000000d8
        /*02a4*/ 	.short	0x0100
        /*02a6*/ 	.byte	0x07
	.zero		1


	//   ....[26]....
        /*02a8*/ 	.word	0x00000ba0
        /*02ac*/ 	.word	0x000000ff
        /*02b0*/ 	.word	0x000000c0
        /*02b4*/ 	.short	0x0100
        /*02b6*/ 	.byte	0x07
	.zero		1


	//   ....[27]....
        /*02b8*/ 	.word	0x00000bb0
        /*02bc*/ 	.word	0x000000ff
        /*02c0*/ 	.word	0x000000e0
        /*02c4*/ 	.short	0x0100
        /*02c6*/ 	.byte	0x07
	.zero		1


	//   ....[28]....
        /*02c8*/ 	.word	0x00000bc0
        /*02cc*/ 	.word	0x000000ff
        /*02d0*/ 	.word	0x000000c8
        /*02d4*/ 	.short	0x0100
        /*02d6*/ 	.byte	0x07
	.zero		1


	//   ....[29]....
        /*02d8*/ 	.word	0x00000bd0
        /*02dc*/ 	.word	0x000000ff
        /*02e0*/ 	.word	0x000000e8
        /*02e4*/ 	.short	0x0100
        /*02e6*/ 	.byte	0x07
	.zero		1


	//   ....[30]....
        /*02e8*/ 	.word	0x00000cc0
        /*02ec*/ 	.word	0x000000ff
        /*02f0*/ 	.word	0x000000f0
        /*02f4*/ 	.short	0x0100
        /*02f6*/ 	.byte	0x05
	.zero		1


	//   ....[31]....
        /*02f8*/ 	.word	0x00000cd0
        /*02fc*/ 	.word	0x000000ff
        /*0300*/ 	.word	0x00000100
        /*0304*/ 	.short	0x0100
        /*0306*/ 	.byte	0x05
	.zero		1


	//   ....[32]....
        /*0308*/ 	.word	0x00000ce0
        /*030c*/ 	.word	0x000000ff
        /*0310*/ 	.word	0x000000f8
        /*0314*/ 	.short	0x0100
        /*0316*/ 	.byte	0x05
	.zero		1


	//   ....[33]....
        /*0318*/ 	.word	0x00000cf0
        /*031c*/ 	.word	0x000000ff
        /*0320*/ 	.word	0x00000108
        /*0324*/ 	.short	0x0100
        /*0326*/ 	.byte	0x05
	.zero		1


	//   ....[34]....
        /*0328*/ 	.word	0x000015d0
        /*032c*/ 	.word	0x00000003
        /*0330*/ 	.word	0x00000100
        /*0334*/ 	.short	0x010a
        /*0336*/ 	.byte	0xff
	.zero		1


	//   ....[35]....
        /*0338*/ 	.word	0x00001600
        /*033c*/ 	.word	0x00000003
        /*0340*/ 	.word	0x000000f0
        /*0344*/ 	.short	0x0101
        /*0346*/ 	.byte	0xff
	.zero		1


	//   ....[36]....
        /*0348*/ 	.word	0x000016d0
        /*034c*/ 	.word	0x000000ff
        /*0350*/ 	.word	0x00000020
        /*0354*/ 	.short	0x010a
        /*0356*/ 	.byte	0x08
	.zero		1


	//   ....[37]....
        /*0358*/ 	.word	0x00001770
        /*035c*/ 	.word	0x000000ff
        /*0360*/ 	.word	0x00000020
        /*0364*/ 	.short	0x010a
        /*0366*/ 	.byte	0x21
	.zero		1


	//   ....[38]....
        /*0368*/ 	.word	0x000018c0
        /*036c*/ 	.word	0x000000ff
        /*0370*/ 	.word	0x00000020
        /*0374*/ 	.short	0x010a
        /*0376*/ 	.byte	0x08
	.zero		1


	//   ....[39]....
        /*0378*/ 	.word	0x000019d0
        /*037c*/ 	.word	0x000000ff
        /*0380*/ 	.word	0x00000088
        /*0384*/ 	.short	0x0101
        /*0386*/ 	.byte	0x04
	.zero		1


	//   ....[40]....
        /*0388*/ 	.word	0x000019f0
        /*038c*/ 	.word	0x000000ff
        /*0390*/ 	.word	0x00000020
        /*0394*/ 	.short	0x010a
        /*0396*/ 	.byte	0x08
	.zero		1


	//   ....[41]....
        /*0398*/ 	.word	0x00001a70
        /*039c*/ 	.word	0x000000ff
        /*03a0*/ 	.word	0x00000020
        /*03a4*/ 	.short	0x010a
        /*03a6*/ 	.byte	0x11
	.zero		1


	//   ....[42]....
        /*03a8*/ 	.word	0x00001bc0
        /*03ac*/ 	.word	0x000000ff
        /*03b0*/ 	.word	0x00000020
        /*03b4*/ 	.short	0x010a
        /*03b6*/ 	.byte	0x08
	.zero		1


	//   ....[43]....
        /*03b8*/ 	.word	0x00001d00
        /*03bc*/ 	.word	0x00000002
        /*03c0*/ 	.word	0x00000090
        /*03c4*/ 	.short	0x010a
        /*03c6*/ 	.byte	0xff
	.zero		1


	//   ....[44]....
        /*03c8*/ 	.word	0x00001dc0
        /*03cc*/ 	.word	0x00000002
        /*03d0*/ 	.word	0x00000000
        /*03d4*/ 	.short	0x0101
        /*03d6*/ 	.byte	0xff
	.zero		1


	//   ....[45]....
        /*03d8*/ 	.word	0x00002320
        /*03dc*/ 	.word	0x000000ff
        /*03e0*/ 	.word	0x00000000
        /*03e4*/ 	.short	0x010a
        /*03e6*/ 	.byte	0x05
	.zero		1


	//   ....[46]....
        /*03e8*/ 	.word	0x000023b0
        /*03ec*/ 	.word	0x000000ff
        /*03f0*/ 	.word	0x00000000
        /*03f4*/ 	.short	0x010a
        /*03f6*/ 	.byte	0x05
	.zero		1


	//   ....[47]....
        /*03f8*/ 	.word	0x00002440
        /*03fc*/ 	.word	0x000000ff
        /*0400*/ 	.word	0x00000000
        /*0404*/ 	.short	0x010a
        /*0406*/ 	.byte	0x05
	.zero		1


	//   ....[48]....
        /*0408*/ 	.word	0x000024e0
        /*040c*/ 	.word	0x00000000
        /*0410*/ 	.word	0x00000000
        /*0414*/ 	.short	0x010a
        /*0416*/ 	.byte	0xff
	.zero		1


	//   ....[49]....
        /*0418*/ 	.word	0x00002600
        /*041c*/ 	.word	0x00000000
        /*0420*/ 	.word	0x000000f0
        /*0424*/ 	.short	0x010a
        /*0426*/ 	.byte	0xff
	.zero		1


	//   ....[50]....
        /*0428*/ 	.word	0x00002660
        /*042c*/ 	.word	0x00000004
        /*0430*/ 	.word	0x00000000
        /*0434*/ 	.short	0x0101
        /*0436*/ 	.byte	0xff
	.zero		1


	//   ....[51]....
        /*0438*/ 	.word	0x00002680
        /*043c*/ 	.word	0x000000ff
        /*0440*/ 	.word	0x000000a0
        /*0444*/ 	.short	0x010a
        /*0446*/ 	.byte	0x05
	.zero		1


	//   ....[52]....
        /*0448*/ 	.word	0x000027a0
        /*044c*/ 	.word	0x00000000
        /*0450*/ 	.word	0x00000090
        /*0454*/ 	.short	0x010a
        /*0456*/ 	.byte	0xff
	.zero		1


	//   ....[53]....
        /*0458*/ 	.word	0x000028b0
        /*045c*/ 	.word	0x00000000
        /*0460*/ 	.word	0x00000000
        /*0464*/ 	.short	0x0101
        /*0466*/ 	.byte	0xff
	.zero		1


	//   ....[54]....
        /*0468*/ 	.word	0x00002940
        /*046c*/ 	.word	0x000000ff
        /*0470*/ 	.word	0x000000a0
        /*0474*/ 	.short	0x0106
        /*0476*/ 	.byte	0x05
	.zero		1


	//   ....[55]....
        /*0478*/ 	.word	0x00002960
        /*047c*/ 	.word	0x000000ff
        /*0480*/ 	.word	0x000000a0
        /*0484*/ 	.short	0x010a
        /*0486*/ 	.byte	0x05
	.zero		1


	//   ....[56]....
        /*0488*/ 	.word	0x000029f0
        /*048c*/ 	.word	0x000000ff
        /*0490*/ 	.word	0x000000a0
        /*0494*/ 	.short	0x0106
        /*0496*/ 	.byte	0x04
	.zero		1


	//   ....[57]....
        /*0498*/ 	.word	0x00002a30
        /*049c*/ 	.word	0x00000000
        /*04a0*/ 	.word	0x000000a0
        /*04a4*/ 	.short	0x010a
        /*04a6*/ 	.byte	0xff
	.zero		1


	//   ....[58]....
        /*04a8*/ 	.word	0x00002f30
        /*04ac*/ 	.word	0x00000000
        /*04b0*/ 	.word	0x00000090
        /*04b4*/ 	.short	0x010a
        /*04b6*/ 	.byte	0xff
	.zero		1


	//   ....[59]....
        /*04b8*/ 	.word	0x00003030
        /*04bc*/ 	.word	0x00000003
        /*04c0*/ 	.word	0x00000000
        /*04c4*/ 	.short	0x0101
        /*04c6*/ 	.byte	0xff
	.zero		1


	//   ....[60]....
        /*04c8*/ 	.word	0x00003040
        /*04cc*/ 	.word	0x000000ff
        /*04d0*/ 	.word	0x00000000
        /*04d4*/ 	.short	0x010a
        /*04d6*/ 	.byte	0x04
	.zero		1


	//   ....[61]....
        /*04d8*/ 	.word	0x000030c0
        /*04dc*/ 	.word	0x000000ff
        /*04e0*/ 	.word	0x000000d0
        /*04e4*/ 	.short	0x010a
        /*04e6*/ 	.byte	0x08
	.zero		1


	//   ....[62]....
        /*04e8*/ 	.word	0x000031a0
        /*04ec*/ 	.word	0x000000ff
        /*04f0*/ 	.word	0x00000000
        /*04f4*/ 	.short	0x010a
        /*04f6*/ 	.byte	0x07
	.zero		1


	//   ....[63]....
        /*04f8*/ 	.word	0x000032e0
        /*04fc*/ 	.word	0x000000ff
        /*0500*/ 	.word	0x00000000
        /*0504*/ 	.short	0x010a
        /*0506*/ 	.byte	0x04
	.zero		1


	//   ....[64]....
        /*0508*/ 	.word	0x000034d0
        /*050c*/ 	.word	0x000000ff
        /*0510*/ 	.word	0x00000000
        /*0514*/ 	.short	0x010a
        /*0516*/ 	.byte	0x05
	.zero		1


	//   ....[65]....
        /*0518*/ 	.word	0x00003560
        /*051c*/ 	.word	0x000000ff
        /*0520*/ 	.word	0x00000000
        /*0524*/ 	.short	0x010a
        /*0526*/ 	.byte	0x05
	.zero		1


	//   ....[66]....
        /*0528*/ 	.word	0x000035f0
        /*052c*/ 	.word	0x000000ff
        /*0530*/ 	.word	0x00000000
        /*0534*/ 	.short	0x010a
        /*0536*/ 	.byte	0x05
	.zero		1


	//   ....[67]....
        /*0538*/ 	.word	0x00003680
        /*053c*/ 	.word	0x000000ff
        /*0540*/ 	.word	0x00000000
        /*0544*/ 	.short	0x010a
        /*0546*/ 	.byte	0x07
	.zero		1


	//   ....[68]....
        /*0548*/ 	.word	0x00003b00
        /*054c*/ 	.word	0x00000000
        /*0550*/ 	.word	0x00000090
        /*0554*/ 	.short	0x010a
        /*0556*/ 	.byte	0xff
	.zero		1


	//   ....[69]....
        /*0558*/ 	.word	0x00003bc0
        /*055c*/ 	.word	0x00000000
        /*0560*/ 	.word	0x00000000
        /*0564*/ 	.short	0x0101
        /*0566*/ 	.byte	0xff
	.zero		1


	//   ....[70]....
        /*0568*/ 	.word	0x00003ee0
        /*056c*/ 	.word	0x000000ff
        /*0570*/ 	.word	0x00000088
        /*0574*/ 	.short	0x010a
        /*0576*/ 	.byte	0x07
	.zero		1


	//   ....[71]....
        /*0578*/ 	.word	0x000040d0
        /*057c*/ 	.word	0x000000ff
        /*0580*/ 	.word	0x00000060
        /*0584*/ 	.short	0x010a
        /*0586*/ 	.byte	0x07
	.zero		1


	//   ....[72]....
        /*0588*/ 	.word	0x00004240
        /*058c*/ 	.word	0x000000ff
        /*0590*/ 	.word	0x00000040
        /*0594*/ 	.short	0x010b
        /*0596*/ 	.byte	0x07
	.zero		1


	//   ....[73]....
        /*0598*/ 	.word	0x00004250
        /*059c*/ 	.word	0x000000ff
        /*05a0*/ 	.word	0x00000000
        /*05a4*/ 	.short	0x0101
        /*05a6*/ 	.byte	0x08
	.zero		1


	//   ....[74]....
        /*05a8*/ 	.word	0x00004270
        /*05ac*/ 	.word	0x000000ff
        /*05b0*/ 	.word	0x00000068
        /*05b4*/ 	.short	0x010a
        /*05b6*/ 	.byte	0x07
	.zero		1


	//   ....[75]....
        /*05b8*/ 	.word	0x000043d0
        /*05bc*/ 	.word	0x000000ff
        /*05c0*/ 	.word	0x00000048
        /*05c4*/ 	.short	0x010b
        /*05c6*/ 	.byte	0x07
	.zero		1


	//   ....[76]....
        /*05c8*/ 	.word	0x000043e0
        /*05cc*/ 	.word	0x000000ff
        /*05d0*/ 	.word	0x00000000
        /*05d4*/ 	.short	0x0101
        /*05d6*/ 	.byte	0x08
	.zero		1


	//   ....[77]....
        /*05d8*/ 	.word	0x000043f0
        /*05dc*/ 	.word	0x000000ff
        /*05e0*/ 	.word	0x00000070
        /*05e4*/ 	.short	0x010a
        /*05e6*/ 	.byte	0x07
	.zero		1


	//   ....[78]....
        /*05e8*/ 	.word	0x00004590
        /*05ec*/ 	.word	0x000000ff
        /*05f0*/ 	.word	0x00000050
        /*05f4*/ 	.short	0x010b
        /*05f6*/ 	.byte	0x07
	.zero		1


	//   ....[79]....
        /*05f8*/ 	.word	0x00004600
        /*05fc*/ 	.word	0x000000ff
        /*0600*/ 	.word	0x00000000
        /*0604*/ 	.short	0x0101
        /*0606*/ 	.byte	0x08
	.zero		1


	//   ....[80]....
        /*0608*/ 	.word	0x00004630
        /*060c*/ 	.word	0x000000ff
        /*0610*/ 	.word	0x00000078
        /*0614*/ 	.short	0x010a
        /*0616*/ 	.byte	0x07
	.zero		1


	//   ....[81]....
        /*0618*/ 	.word	0x00004840
        /*061c*/ 	.word	0x000000ff
        /*0620*/ 	.word	0x00000058
        /*0624*/ 	.short	0x010b
        /*0626*/ 	.byte	0x07
	.zero		1


	//   ....[82]....
        /*0628*/ 	.word	0x00004860
        /*062c*/ 	.word	0x000000ff
        /*0630*/ 	.word	0x00000000
        /*0634*/ 	.short	0x0101
        /*0636*/ 	.byte	0x0d
	.zero		1


	//   ....[83]....
        /*0638*/ 	.word	0x00004890
        /*063c*/ 	.word	0x000000ff
        /*0640*/ 	.word	0x00000060
        /*0644*/ 	.short	0x010a
        /*0646*/ 	.byte	0x07
	.zero		1


	//   ....[84]....
        /*0648*/ 	.word	0x000048b0
        /*064c*/ 	.word	0x000000ff
        /*0650*/ 	.word	0x00000068
        /*0654*/ 	.short	0x010a
        /*0656*/ 	.byte	0x07
	.zero		1


	//   ....[85]....
        /*0658*/ 	.word	0x000048d0
        /*065c*/ 	.word	0x000000ff
        /*0660*/ 	.word	0x00000070
        /*0664*/ 	.short	0x010a
        /*0666*/ 	.byte	0x07
	.zero		1


	//   ....[86]....
        /*0668*/ 	.word	0x00004910
        /*066c*/ 	.word	0x00000000
        /*0670*/ 	.word	0x00000078
        /*0674*/ 	.short	0x010a
        /*0676*/ 	.byte	0xff
	.zero		1


	//   ....[87]....
        /*0678*/ 	.word	0x00004c70
        /*067c*/ 	.word	0x00000000
        /*0680*/ 	.word	0x00000090
        /*0684*/ 	.short	0x010a
        /*0686*/ 	.byte	0xff
	.zero		1


	//   ....[88]....
        /*0688*/ 	.word	0x00004d80
        /*068c*/ 	.word	0x00000000
        /*0690*/ 	.word	0x00000000
        /*0694*/ 	.short	0x0101
        /*0696*/ 	.byte	0xff
	.zero		1


	//   ....[89]....
        /*0698*/ 	.word	0x000057e0
        /*069c*/ 	.word	0x000000ff
        /*06a0*/ 	.word	0x00000040
        /*06a4*/ 	.short	0x010a
        /*06a6*/ 	.byte	0x30
	.zero		1


	//   ....[90]....
        /*06a8*/ 	.word	0x00005850
        /*06ac*/ 	.word	0x0000004f
        /*06b0*/ 	.word	0x000000b0
        /*06b4*/ 	.short	0x010a
        /*06b6*/ 	.byte	0xff
	.zero		1


	//   ....[91]....
        /*06b8*/ 	.word	0x00005900
        /*06bc*/ 	.word	0x000000ff
        /*06c0*/ 	.word	0x00000040
        /*06c4*/ 	.short	0x010a
        /*06c6*/ 	.byte	0x30
	.zero		1


	//   ....[92]....
        /*06c8*/ 	.word	0x000059e0
        /*06cc*/ 	.word	0x0000004f
        /*06d0*/ 	.word	0x000000b0
        /*06d4*/ 	.short	0x010a
        /*06d6*/ 	.byte	0xff
	.zero		1


	//   ....[93]....
        /*06d8*/ 	.word	0x00006110
        /*06dc*/ 	.word	0x00000000
        /*06e0*/ 	.word	0x00000000
        /*06e4*/ 	.short	0x0101
        /*06e6*/ 	.byte	0xff
	.zero		1


	//   ....[94]....
        /*06e8*/ 	.word	0x00006120
        /*06ec*/ 	.word	0x00000003
        /*06f0*/ 	.word	0x00000040
        /*06f4*/ 	.short	0x010a
        /*06f6*/ 	.byte	0xff
	.zero		1


	//   ....[95]....
        /*06f8*/ 	.word	0x000061e0
        /*06fc*/ 	.word	0x00000003
        /*0700*/ 	.word	0x00000040
        /*0704*/ 	.short	0x010a
        /*0706*/ 	.byte	0xff
	.zero		1


	//   ....[96]....
        /*0708*/ 	.word	0x00006990
        /*070c*/ 	.word	0x00000026
        /*0710*/ 	.word	0x00000000
        /*0714*/ 	.short	0x0101
        /*0716*/ 	.byte	0xff
	.zero		1


	//   ....[97]....
        /*0718*/ 	.word	0x000069b0
        /*071c*/ 	.word	0x00000053
        /*0720*/ 	.word	0x00000040
        /*0724*/ 	.short	0x010a
        /*0726*/ 	.byte	0xff
	.zero		1


	//   ....[98]....
        /*0728*/ 	.word	0x00006a60
        /*072c*/ 	.word	0x00000053
        /*0730*/ 	.word	0x00000040
        /*0734*/ 	.short	0x010a
        /*0736*/ 	.byte	0xff
	.zero		1


	//   ....[99]....
        /*0738*/ 	.word	0x00007210
        /*073c*/ 	.word	0x00000026
        /*0740*/ 	.word	0x00000000
        /*0744*/ 	.short	0x0101
        /*0746*/ 	.byte	0xff
	.zero		1


	//   ....[100]....
        /*0748*/ 	.word	0x00007230
        /*074c*/ 	.word	0x00000058
        /*0750*/ 	.word	0x00000040
        /*0754*/ 	.short	0x010a
        /*0756*/ 	.byte	0xff
	.zero		1


	//   ....[101]....
        /*0758*/ 	.word	0x000072e0
        /*075c*/ 	.word	0x00000058
        /*0760*/ 	.word	0x00000040
        /*0764*/ 	.short	0x010a
        /*0766*/ 	.byte	0xff
	.zero		1


	//   ....[102]....
        /*0768*/ 	.word	0x00007610
        /*076c*/ 	.word	0x000000ff
        /*0770*/ 	.word	0x00000000
        /*0774*/ 	.short	0x0101
        /*0776*/ 	.byte	0x05
	.zero		1


	//   ....[103]....
        /*0778*/ 	.word	0x00007af0
        /*077c*/ 	.word	0x00000002
        /*0780*/ 	.word	0x00000000
        /*0784*/ 	.short	0x0101
        /*0786*/ 	.byte	0xff
	.zero		1


	//   ....[104]....
        /*0788*/ 	.word	0x00007d60
        /*078c*/ 	.word	0x000000ff
        /*0790*/ 	.word	0x00000000
        /*0794*/ 	.short	0x0101
        /*0796*/ 	.byte	0x04
	.zero		1


	//   ....[105]....
        /*0798*/ 	.word	0x00007d80
        /*079c*/ 	.word	0x00000003
        /*07a0*/ 	.word	0x00000100
        /*07a4*/ 	.short	0x010a
        /*07a6*/ 	.byte	0xff
	.zero		1


	//   ....[106]....
        /*07a8*/ 	.word	0x00007de0
        /*07ac*/ 	.word	0x00000002
        /*07b0*/ 	.word	0x00000020
        /*07b4*/ 	.short	0x010a
        /*07b6*/ 	.byte	0xff
	.zero		1


	//   ....[107]....
        /*07b8*/ 	.word	0x00007e40
        /*07bc*/ 	.word	0x00000002
        /*07c0*/ 	.word	0x00000020
        /*07c4*/ 	.short	0x010a
        /*07c6*/ 	.byte	0xff
	.zero		1


	//   ....[108]....
        /*07c8*/ 	.word	0x00007e90
        /*07cc*/ 	.word	0x00000002
        /*07d0*/ 	.word	0x00000090
        /*07d4*/ 	.short	0x010a
        /*07d6*/ 	.byte	0xff
	.zero		1


	//   ....[109]....
        /*07d8*/ 	.word	0x00007ef0
        /*07dc*/ 	.word	0x00000000
        /*07e0*/ 	.word	0x00000000
        /*07e4*/ 	.short	0x010a
        /*07e6*/ 	.byte	0xff
	.zero		1


	//   ....[110]....
        /*07e8*/ 	.word	0x00007f50
        /*07ec*/ 	.word	0x00000000
        /*07f0*/ 	.word	0x00000000
        /*07f4*/ 	.short	0x010a
        /*07f6*/ 	.byte	0xff
	.zero		1


	//   ....[111]....
        /*07f8*/ 	.word	0x00007fb0
        /*07fc*/ 	.word	0x00000000
        /*0800*/ 	.word	0x00000000
        /*0804*/ 	.short	0x010a
        /*0806*/ 	.byte	0xff
	.zero		1


	//   ....[112]....
        /*0808*/ 	.word	0x00008000
        /*080c*/ 	.word	0x00000000
        /*0810*/ 	.word	0x000000f0
        /*0814*/ 	.short	0x010a
        /*0816*/ 	.byte	0xff
	.zero		1


	//   ....[113]....
        /*0818*/ 	.word	0x00008060
        /*081c*/ 	.word	0x00000000
        /*0820*/ 	.word	0x000000a0
        /*0824*/ 	.short	0x010a
        /*0826*/ 	.byte	0xff
	.zero		1


	//   ....[114]....
        /*0828*/ 	.word	0x000080b0
        /*082c*/ 	.word	0x00000000
        /*0830*/ 	.word	0x00000090
        /*0834*/ 	.short	0x010a
        /*0836*/ 	.byte	0xff
	.zero		1


	//   ....[115]....
        /*0838*/ 	.word	0x00008110
        /*083c*/ 	.word	0x00000000
        /*0840*/ 	.word	0x000000a0
        /*0844*/ 	.short	0x010a
        /*0846*/ 	.byte	0xff
	.zero		1


	//   ....[116]....
        /*0848*/ 	.word	0x00008160
        /*084c*/ 	.word	0x00000000
        /*0850*/ 	.word	0x00000090
        /*0854*/ 	.short	0x010a
        /*0856*/ 	.byte	0xff
	.zero		1


	//   ....[117]....
        /*0858*/ 	.word	0x000081c0
        /*085c*/ 	.word	0x00000003
        /*0860*/ 	.word	0x000000d0
        /*0864*/ 	.short	0x010a
        /*0866*/ 	.byte	0xff
	.zero		1


	//   ....[118]....
        /*0868*/ 	.word	0x00008220
        /*086c*/ 	.word	0x00000000
        /*0870*/ 	.word	0x00000000
        /*0874*/ 	.short	0x010a
        /*0876*/ 	.byte	0xff
	.zero		1


	//   ....[119]....
        /*0878*/ 	.word	0x00008280
        /*087c*/ 	.word	0x00000000
        /*0880*/ 	.word	0x00000000
        /*0884*/ 	.short	0x010a
        /*0886*/ 	.byte	0xff
	.zero		1


	//   ....[120]....
        /*0888*/ 	.word	0x000082e0
        /*088c*/ 	.word	0x00000000
        /*0890*/ 	.word	0x00000000
        /*0894*/ 	.short	0x010a
        /*0896*/ 	.byte	0xff
	.zero		1


	//   ....[121]....
        /*0898*/ 	.word	0x00008340
        /*089c*/ 	.word	0x00000000
        /*08a0*/ 	.word	0x00000000
        /*08a4*/ 	.short	0x010a
        /*08a6*/ 	.byte	0xff
	.zero		1


	//   ....[122]....
        /*08a8*/ 	.word	0x000083a0
        /*08ac*/ 	.word	0x00000000
        /*08b0*/ 	.word	0x00000000
        /*08b4*/ 	.short	0x010a
        /*08b6*/ 	.byte	0xff
	.zero		1


	//   ....[123]....
        /*08b8*/ 	.word	0x000083f0
        /*08bc*/ 	.word	0x00000000
        /*08c0*/ 	.word	0x00000090
        /*08c4*/ 	.short	0x010a
        /*08c6*/ 	.byte	0xff
	.zero		1


	//   ....[124]....
        /*08c8*/ 	.word	0x00008450
        /*08cc*/ 	.word	0x00000000
        /*08d0*/ 	.word	0x00000088
        /*08d4*/ 	.short	0x010a
        /*08d6*/ 	.byte	0xff
	.zero		1


	//   ....[125]....
        /*08d8*/ 	.word	0x000084b0
        /*08dc*/ 	.word	0x00000003
        /*08e0*/ 	.word	0x00000060
        /*08e4*/ 	.short	0x010a
        /*08e6*/ 	.byte	0xff
	.zero		1


	//   ....[126]....
        /*08e8*/ 	.word	0x00008510
        /*08ec*/ 	.word	0x00000003
        /*08f0*/ 	.word	0x00000068
        /*08f4*/ 	.short	0x010a
        /*08f6*/ 	.byte	0xff
	.zero		1


	//   ....[127]....
        /*08f8*/ 	.word	0x00008570
        /*08fc*/ 	.word	0x00000003
        /*0900*/ 	.word	0x00000070
        /*0904*/ 	.short	0x010a
        /*0906*/ 	.byte	0xff
	.zero		1


	//   ....[128]....
        /*0908*/ 	.word	0x000085d0
        /*090c*/ 	.word	0x00000003
        /*0910*/ 	.word	0x00000078
        /*0914*/ 	.short	0x010a
        /*0916*/ 	.byte	0xff
	.zero		1


	//   ....[129]....
        /*0918*/ 	.word	0x00008630
        /*091c*/ 	.word	0x00000000
        /*0920*/ 	.word	0x00000060
        /*0924*/ 	.short	0x010a
        /*0926*/ 	.byte	0xff
	.zero		1


	//   ....[130]....
        /*0928*/ 	.word	0x00008690
        /*092c*/ 	.word	0x00000000
        /*0930*/ 	.word	0x00000068
        /*0934*/ 	.short	0x010a
        /*0936*/ 	.byte	0xff
	.zero		1


	//   ....[131]....
        /*0938*/ 	.word	0x000086f0
        /*093c*/ 	.word	0x00000000
        /*0940*/ 	.word	0x00000070
        /*0944*/ 	.short	0x010a
        /*0946*/ 	.byte	0xff
	.zero		1


	//   ....[132]....
        /*0948*/ 	.word	0x00008740
        /*094c*/ 	.word	0x00000000
        /*0950*/ 	.word	0x00000090
        /*0954*/ 	.short	0x010a
        /*0956*/ 	.byte	0xff
	.zero		1


	//   ....[133]....
        /*0958*/ 	.word	0x000087a0
        /*095c*/ 	.word	0x00000002
        /*0960*/ 	.word	0x00000040
        /*0964*/ 	.short	0x010a
        /*0966*/ 	.byte	0xff
	.zero		1


	//   ....[134]....
        /*0968*/ 	.word	0x000087f0
        /*096c*/ 	.word	0x0000004f
        /*0970*/ 	.word	0x000000b0
        /*0974*/ 	.short	0x010a
        /*0976*/ 	.byte	0xff
	.zero		1


	//   ....[135]....
        /*0978*/ 	.word	0x00008840
        /*097c*/ 	.word	0x00000003
        /*0980*/ 	.word	0x00000040
        /*0984*/ 	.short	0x010a
        /*0986*/ 	.byte	0xff
	.zero		1


	//   ....[136]....
        /*0988*/ 	.word	0x00008890
        /*098c*/ 	.word	0x00000053
        /*0990*/ 	.word	0x00000040
        /*0994*/ 	.short	0x010a
        /*0996*/ 	.byte	0xff
	.zero		1


	//   ....[137]....
        /*0998*/ 	.word	0x000088e0
        /*099c*/ 	.word	0x00000058
        /*09a0*/ 	.word	0x00000040
        /*09a4*/ 	.short	0x010a
        /*09a6*/ 	.byte	0xff
	.zero		1


	//----- nvinfo : EIATTR_NUM_MBARRIERS
	.align		4
.L_47:
        /*09a8*/ 	.byte	0x03, 0x38
        /*09aa*/ 	.short	0x0022


	//----- nvinfo : EIATTR_EXIT_INSTR_OFFSETS
	.align		4
        /*09ac*/ 	.byte	0x04, 0x1c
        /*09ae*/ 	.short	(.L_49 - .L_48)


	//   ....[0]....
.L_48:
        /*09b0*/ 	.word	0x00002510


	//   ....[1]....
        /*09b4*/ 	.word	0x00002a00


	//   ....[2]....
        /*09b8*/ 	.word	0x00002a60


	//   ....[3]....
        /*09bc*/ 	.word	0x000038e0


	//   ....[4]....
        /*09c0*/ 	.word	0x00004940


	//   ....[5]....
        /*09c4*/ 	.word	0x00004980


	//   ....[6]....
        /*09c8*/ 	.word	0x00007c50


	//   ....[7]....
        /*09cc*/ 	.word	0x00007cd0


	//   ....[8]....
        /*09d0*/ 	.word	0x00007d00


	//   ....[9]....
        /*09d4*/ 	.word	0x00007d70


	//----- nvinfo : EIATTR_MAX_THREADS
	.align		4
.L_49:
        /*09d8*/ 	.byte	0x04, 0x05
        /*09da*/ 	.short	(.L_51 - .L_50)
.L_50:
        /*09dc*/ 	.word	0x00000100
        /*09e0*/ 	.word	0x00000001
        /*09e4*/ 	.word	0x00000001


	//----- nvinfo : EIATTR_CRS_STACK_SIZE
	.align		4
.L_51:
        /*09e8*/ 	.byte	0x04, 0x1e
        /*09ea*/ 	.short	(.L_53 - .L_52)
.L_52:
        /*09ec*/ 	.word	0x00000000


	//----- nvinfo : EIATTR_CBANK_PARAM_SIZE
	.align		4
.L_53:
        /*09f0*/ 	.byte	0x03, 0x19
        /*09f2*/ 	.short	0x0800


	//----- nvinfo : EIATTR_PARAM_CBANK
	.align		4
        /*09f4*/ 	.byte	0x04, 0x0a
        /*09f6*/ 	.short	(.L_55 - .L_54)
	.align		4
.L_54:
        /*09f8*/ 	.word	index@(.nv.constant0._ZN7cutlass13device_kernelINS_4gemm6kernel13GemmUniversalIN4cute5tupleIJiiiiEEENS1_10collective13CollectiveMmaINS1_35MainloopSm100TmaUmmaWarpSpecializedILi4ELi2ELi4ENS5_IJNS4_1CILi1EEESB_SB_EEEEENS5_IJNSA_ILi64EEENSA_ILi128EEENSA_ILi32EEEEEENS_6half_tENS5_IJlSB_lEEESI_SJ_NS4_8TiledMMAINS4_8MMA_AtomIJNS4_20SM100_MMA_F16BF16_SSISI_SI_fLi64ELi128ELNS4_4UMMA5MajorE0ELSO_0ELNSN_7ScaleInE0ELSP_0EEEEEENS4_6LayoutISC_NS5_IJNSA_ILi0EEEST_ST_EEEEENS5_IJNS4_10UnderscoreESW_SW_EEEEENS4_13SM90_TMA_LOADENS4_14ComposedLayoutINS4_7SwizzleILi2ELi4ELi3EEENS4_18smem_ptr_flag_bitsILi16EEENSS_INS5_IJNSA_ILi8EEESG_EEENS5_IJSG_SB_EEEEEEEvNS4_8identityESZ_S19_vS1A_EENS_8epilogue10collective18CollectiveEpilogueINS1C_23Sm100TmaWarpSpecializedILi4ELi2ELi16ELb1ELb0EEEJSH_NS5_IJNSS_ISE_SB_EENSS_ISG_SB_EEEEESI_SJ_SI_SJ_NS1C_6fusion15FusionCallbacksIS1G_NS1K_17LinearCombinationISI_fSI_fLNS_15FloatRoundStyleE2EEESH_S1J_JEEENS4_5SM1004TMEM4LOAD26SM100_TMEM_LOAD_16dp256b4xESZ_S19_NS4_17SM75_U32x4_LDSM_NENS4_14SM90_TMA_STOREES19_NS4_17SM90_U32x4_STSM_NENS4_39AutoVectorizingCopyWithAssumedAlignmentILi128EEEEEEvvEEEEvNT_6ParamsE)
        /*09fc*/ 	.short	0x0380
        /*09fe*/ 	.short	0x0800


	//----- nvinfo : EIATTR_SW_WAR
	.align		4
.L_55:
        /*0a00*/ 	.byte	0x04, 0x36
        /*0a02*/ 	.short	(.L_57 - .L_56)
.L_56:
        /*0a04*/ 	.word	0x00000008
.L_57:


//--------------------- .nv.callgraph             --------------------------
	.section	.nv.callgraph,"",@"SHT_CUDA_CALLGRAPH"
	.align	4
	.sectionentsize	8
	.align		4
        /*0000*/ 	.word	0x00000000
	.align		4
        /*0004*/ 	.word	0xffffffff
	.align		4
        /*0008*/ 	.word	index@(_ZN7cutlass13device_kernelINS_4gemm6kernel13GemmUniversalIN4cute5tupleIJiiiiEEENS1_10collective13CollectiveMmaINS1_35MainloopSm100TmaUmmaWarpSpecializedILi4ELi2ELi4ENS5_IJNS4_1CILi1EEESB_SB_EEEEENS5_IJNSA_ILi64EEENSA_ILi128EEENSA_ILi32EEEEEENS_6half_tENS5_IJlSB_lEEESI_SJ_NS4_8TiledMMAINS4_8MMA_AtomIJNS4_20SM100_MMA_F16BF16_SSISI_SI_fLi64ELi128ELNS4_4UMMA5MajorE0ELSO_0ELNSN_7ScaleInE0ELSP_0EEEEEENS4_6LayoutISC_NS5_IJNSA_ILi0EEEST_ST_EEEEENS5_IJNS4_10UnderscoreESW_SW_EEEEENS4_13SM90_TMA_LOADENS4_14ComposedLayoutINS4_7SwizzleILi2ELi4ELi3EEENS4_18smem_ptr_flag_bitsILi16EEENSS_INS5_IJNSA_ILi8EEESG_EEENS5_IJSG_SB_EEEEEEEvNS4_8identityESZ_S19_vS1A_EENS_8epilogue10collective18CollectiveEpilogueINS1C_23Sm100TmaWarpSpecializedILi4ELi2ELi16ELb1ELb0EEEJSH_NS5_IJNSS_ISE_SB_EENSS_ISG_SB_EEEEESI_SJ_SI_SJ_NS1C_6fusion15FusionCallbacksIS1G_NS1K_17LinearCombinationISI_fSI_fLNS_15FloatRoundStyleE2EEESH_S1J_JEEENS4_5SM1004TMEM4LOAD26SM100_TMEM_LOAD_16dp256b4xESZ_S19_NS4_17SM75_U32x4_LDSM_NENS4_14SM90_TMA_STOREES19_NS4_17SM90_U32x4_STSM_NENS4_39AutoVectorizingCopyWithAssumedAlignmentILi128EEEEEEvvEEEEvNT_6ParamsE)
	.align		4
        /*000c*/ 	.word	index@(__assertfail)
	.align		4
        /*0010*/ 	.word	0x00000000
	.align		4
        /*0014*/ 	.word	0xfffffffe
	.align		4
        /*0018*/ 	.word	0x00000000
	.align		4
        /*001c*/ 	.word	0xfffffffd
	.align		4
        /*0020*/ 	.word	0x00000000
	.align		4
        /*0024*/ 	.word	0xfffffffc


//--------------------- .nv.constant4             --------------------------
	.section	.nv.constant4,"a",@progbits
	.align	8
	.align		8
.nv.constant4:
        /*0000*/ 	.dword	__assertfail
	.align		8
        /*0008*/ 	.dword	__unnamed_1
	.align		8
        /*0010*/ 	.dword	__unnamed_2
	.align		8
        /*0018*/ 	.dword	_ZN39_INTERNAL_4def6ed6_4_k_cu_1233cc98_64584cuda3std3__45__cpo5beginE
	.align		8
        /*0020*/ 	.dword	_ZN39_INTERNAL_4def6ed6_4_k_cu_1233cc98_64584cuda3std3__45__cpo3endE
	.align		8
        /*0028*/ 	.dword	_ZN39_INTERNAL_4def6ed6_4_k_cu_1233cc98_64584cuda3std3__45__cpo6cbeginE
	.align		8
        /*0030*/ 	.dword	_ZN39_INTERNAL_4def6ed6_4_k_cu_1233cc98_64584cuda3std3__45__cpo4cendE
	.align		8
        /*0038*/ 	.dword	_ZN39_INTERNAL_4def6ed6_4_k_cu_1233cc98_64584cuda3std3__441_GLOBAL__N__4def6ed6_4_k_cu_1233cc98_64586ignoreE
	.align		8
        /*0040*/ 	.dword	_ZN39_INTERNAL_4def6ed6_4_k_cu_1233cc98_64584cuda3std3__419piecewise_constructE
	.align		8
        /*0048*/ 	.dword	_ZN39_INTERNAL_4def6ed6_4_k_cu_1233cc98_64584cuda3std3__48in_placeE
	.align		8
        /*0050*/ 	.dword	_ZN39_INTERNAL_4def6ed6_4_k_cu_1233cc98_64584cuda3std6ranges3__45__cpo4swapE
	.align		8
        /*0058*/ 	.dword	_ZN39_INTERNAL_4def6ed6_4_k_cu_1233cc98_64584cuda3std6ranges3__45__cpo9iter_moveE
	.align		8
        /*0060*/ 	.dword	_ZN39_INTERNAL_4def6ed6_4_k_cu_1233cc98_64584cute7productE
	.align		8
        /*0068*/ 	.dword	_ZN39_INTERNAL_4def6ed6_4_k_cu_1233cc98_64584cute1_E
	.align		8
        /*0070*/ 	.dword	$str$25
	.align		8
        /*0078*/ 	.dword	$str$26
	.align		8
        /*0080*/ 	.dword	$str$27
	.align		8
        /*0088*/ 	.dword	$str$28


//--------------------- .text._ZN7cutlass13device_kernelINS_4gemm6kernel13GemmUniversalIN4cute5tupleIJiiiiEEENS1_10collective13CollectiveMmaINS1_35MainloopSm100TmaUmmaWarpSpecializedILi4ELi2ELi4ENS5_IJNS4_1CILi1EEESB_SB_EEEEENS5_IJNSA_ILi64EEENSA_ILi128EEENSA_ILi32EEEEEENS_6half_tENS5_IJlSB_lEEESI_SJ_NS4_8TiledMMAINS4_8MMA_AtomIJNS4_20SM100_MMA_F16BF16_SSISI_SI_fLi64ELi128ELNS4_4UMMA5MajorE0ELSO_0ELNSN_7ScaleInE0ELSP_0EEEEEENS4_6LayoutISC_NS5_IJNSA_ILi0EEEST_ST_EEEEENS5_IJNS4_10UnderscoreESW_SW_EEEEENS4_13SM90_TMA_LOADENS4_14ComposedLayoutINS4_7SwizzleILi2ELi4ELi3EEENS4_18smem_ptr_flag_bitsILi16EEENSS_INS5_IJNSA_ILi8EEESG_EEENS5_IJSG_SB_EEEEEEEvNS4_8identityESZ_S19_vS1A_EENS_8epilogue10collective18CollectiveEpilogueINS1C_23Sm100TmaWarpSpecializedILi4ELi2ELi16ELb1ELb0EEEJSH_NS5_IJNSS_ISE_SB_EENSS_ISG_SB_EEEEESI_SJ_SI_SJ_NS1C_6fusion15FusionCallbacksIS1G_NS1K_17LinearCombinationISI_fSI_fLNS_15FloatRoundStyleE2EEESH_S1J_JEEENS4_5SM1004TMEM4LOAD26SM100_TMEM_LOAD_16dp256b4xESZ_S19_NS4_17SM75_U32x4_LDSM_NENS4_14SM90_TMA_STOREES19_NS4_17SM90_U32x4_STSM_NENS4_39AutoVectorizingCopyWithAssumedAlignmentILi128EEEEEEvvEEEEvNT_6ParamsE --------------------------
	.section	.text._ZN7cutlass13device_kernelINS_4gemm6kernel13GemmUniversalIN4cute5tupleIJiiiiEEENS1_10collective13CollectiveMmaINS1_35MainloopSm100TmaUmmaWarpSpecializedILi4ELi2ELi4ENS5_IJNS4_1CILi1EEESB_SB_EEEEENS5_IJNSA_ILi64EEENSA_ILi128EEENSA_ILi32EEEEEENS_6half_tENS5_IJlSB_lEEESI_SJ_NS4_8TiledMMAINS4_8MMA_AtomIJNS4_20SM100_MMA_F16BF16_SSISI_SI_fLi64ELi128ELNS4_4UMMA5MajorE0ELSO_0ELNSN_7ScaleInE0ELSP_0EEEEEENS4_6LayoutISC_NS5_IJNSA_ILi0EEEST_ST_EEEEENS5_IJNS4_10UnderscoreESW_SW_EEEEENS4_13SM90_TMA_LOADENS4_14ComposedLayoutINS4_7SwizzleILi2ELi4ELi3EEENS4_18smem_ptr_flag_bitsILi16EEENSS_INS5_IJNSA_ILi8EEESG_EEENS5_IJSG_SB_EEEEEEEvNS4_8identityESZ_S19_vS1A_EENS_8epilogue10collective18CollectiveEpilogueINS1C_23Sm100TmaWarpSpecializedILi4ELi2ELi16ELb1ELb0EEEJSH_NS5_IJNSS_ISE_SB_EENSS_ISG_SB_EEEEESI_SJ_SI_SJ_NS1C_6fusion15FusionCallbacksIS1G_NS1K_17LinearCombinationISI_fSI_fLNS_15FloatRoundStyleE2EEESH_S1J_JEEENS4_5SM1004TMEM4LOAD26SM100_TMEM_LOAD_16dp256b4xESZ_S19_NS4_17SM75_U32x4_LDSM_NENS4_14SM90_TMA_STOREES19_NS4_17SM90_U32x4_STSM_NENS4_39AutoVectorizingCopyWithAssumedAlignmentILi128EEEEEEvvEEEEvNT_6ParamsE,"ax",@progbits
	.align	128
.text._ZN7cutlass13device_kernelINS_4gemm6kernel13GemmUniversalIN4cute5tupleIJiiiiEEENS1_10collective13CollectiveMmaINS1_35MainloopSm100TmaUmmaWarpSpecializedILi4ELi2ELi4ENS5_IJNS4_1CILi1EEESB_SB_EEEEENS5_IJNSA_ILi64EEENSA_ILi128EEENSA_ILi32EEEEEENS_6half_tENS5_IJlSB_lEEESI_SJ_NS4_8TiledMMAINS4_8MMA_AtomIJNS4_20SM100_MMA_F16BF16_SSISI_SI_fLi64ELi128ELNS4_4UMMA5MajorE0ELSO_0ELNSN_7ScaleInE0ELSP_0EEEEEENS4_6LayoutISC_NS5_IJNSA_ILi0EEEST_ST_EEEEENS5_IJNS4_10UnderscoreESW_SW_EEEEENS4_13SM90_TMA_LOADENS4_14ComposedLayoutINS4_7SwizzleILi2ELi4ELi3EEENS4_18smem_ptr_flag_bitsILi16EEENSS_INS5_IJNSA_ILi8EEESG_EEENS5_IJSG_SB_EEEEEEEvNS4_8identityESZ_S19_vS1A_EENS_8epilogue10collective18CollectiveEpilogueINS1C_23Sm100TmaWarpSpecializedILi4ELi2ELi16ELb1ELb0EEEJSH_NS5_IJNSS_ISE_SB_EENSS_ISG_SB_EEEEESI_SJ_SI_SJ_NS1C_6fusion15FusionCallbacksIS1G_NS1K_17LinearCombinationISI_fSI_fLNS_15FloatRoundStyleE2EEESH_S1J_JEEENS4_5SM1004TMEM4LOAD26SM100_TMEM_LOAD_16dp256b4xESZ_S19_NS4_17SM75_U32x4_LDSM_NENS4_14SM90_TMA_STOREES19_NS4_17SM90_U32x4_STSM_NENS4_39AutoVectorizingCopyWithAssumedAlignmentILi128EEEEEEvvEEEEvNT_6ParamsE:
        .type           _ZN7cutlass13device_kernelINS_4gemm6kernel13GemmUniversalIN4cute5tupleIJiiiiEEENS1_10collective13CollectiveMmaINS1_35MainloopSm100TmaUmmaWarpSpecializedILi4ELi2ELi4ENS5_IJNS4_1CILi1EEESB_SB_EEEEENS5_IJNSA_ILi64EEENSA_ILi128EEENSA_ILi32EEEEEENS_6half_tENS5_IJlSB_lEEESI_SJ_NS4_8TiledMMAINS4_8MMA_AtomIJNS4_20SM100_MMA_F16BF16_SSISI_SI_fLi64ELi128ELNS4_4UMMA5MajorE0ELSO_0ELNSN_7ScaleInE0ELSP_0EEEEEENS4_6LayoutISC_NS5_IJNSA_ILi0EEEST_ST_EEEEENS5_IJNS4_10UnderscoreESW_SW_EEEEENS4_13SM90_TMA_LOADENS4_14ComposedLayoutINS4_7SwizzleILi2ELi4ELi3EEENS4_18smem_ptr_flag_bitsILi16EEENSS_INS5_IJNSA_ILi8EEESG_EEENS5_IJSG_SB_EEEEEEEvNS4_8identityESZ_S19_vS1A_EENS_8epilogue10collective18CollectiveEpilogueINS1C_23Sm100TmaWarpSpecializedILi4ELi2ELi16ELb1ELb0EEEJSH_NS5_IJNSS_ISE_SB_EENSS_ISG_SB_EEEEESI_SJ_SI_SJ_NS1C_6fusion15FusionCallbacksIS1G_NS1K_17LinearCombinationISI_fSI_fLNS_15FloatRoundStyleE2EEESH_S1J_JEEENS4_5SM1004TMEM4LOAD26SM100_TMEM_LOAD_16dp256b4xESZ_S19_NS4_17SM75_U32x4_LDSM_NENS4_14SM90_TMA_STOREES19_NS4_17SM90_U32x4_STSM_NENS4_39AutoVectorizingCopyWithAssumedAlignmentILi128EEEEEEvvEEEEvNT_6ParamsE,@function
        .size           _ZN7cutlass13device_kernelINS_4gemm6kernel13GemmUniversalIN4cute5tupleIJiiiiEEENS1_10collective13CollectiveMmaINS1_35MainloopSm100TmaUmmaWarpSpecializedILi4ELi2ELi4ENS5_IJNS4_1CILi1EEESB_SB_EEEEENS5_IJNSA_ILi64EEENSA_ILi128EEENSA_ILi32EEEEEENS_6half_tENS5_IJlSB_lEEESI_SJ_NS4_8TiledMMAINS4_8MMA_AtomIJNS4_20SM100_MMA_F16BF16_SSISI_SI_fLi64ELi128ELNS4_4UMMA5MajorE0ELSO_0ELNSN_7ScaleInE0ELSP_0EEEEEENS4_6LayoutISC_NS5_IJNSA_ILi0EEEST_ST_EEEEENS5_IJNS4_10UnderscoreESW_SW_EEEEENS4_13SM90_TMA_LOADENS4_14ComposedLayoutINS4_7SwizzleILi2ELi4ELi3EEENS4_18smem_ptr_flag_bitsILi16EEENSS_INS5_IJNSA_ILi8EEESG_EEENS5_IJSG_SB_EEEEEEEvNS4_8identityESZ_S19_vS1A_EENS_8epilogue10collective18CollectiveEpilogueINS1C_23Sm100TmaWarpSpecializedILi4ELi2ELi16ELb1ELb0EEEJSH_NS5_IJNSS_ISE_SB_EENSS_ISG_SB_EEEEESI_SJ_SI_SJ_NS1C_6fusion15FusionCallbacksIS1G_NS1K_17LinearCombinationISI_fSI_fLNS_15FloatRoundStyleE2EEESH_S1J_JEEENS4_5SM1004TMEM4LOAD26SM100_TMEM_LOAD_16dp256b4xESZ_S19_NS4_17SM75_U32x4_LDSM_NENS4_14SM90_TMA_STOREES19_NS4_17SM90_U32x4_STSM_NENS4_39AutoVectorizingCopyWithAssumedAlignmentILi128EEEEEEvvEEEEvNT_6ParamsE,(.L_x_176 - _ZN7cutlass13device_kernelINS_4gemm6kernel13GemmUniversalIN4cute5tupleIJiiiiEEENS1_10collective13CollectiveMmaINS1_35MainloopSm100TmaUmmaWarpSpecializedILi4ELi2ELi4ENS5_IJNS4_1CILi1EEESB_SB_EEEEENS5_IJNSA_ILi64EEENSA_ILi128EEENSA_ILi32EEEEEENS_6half_tENS5_IJlSB_lEEESI_SJ_NS4_8TiledMMAINS4_8MMA_AtomIJNS4_20SM100_MMA_F16BF16_SSISI_SI_fLi64ELi128ELNS4_4UMMA5MajorE0ELSO_0ELNSN_7ScaleInE0ELSP_0EEEEEENS4_6LayoutISC_NS5_IJNSA_ILi0EEEST_ST_EEEEENS5_IJNS4_10UnderscoreESW_SW_EEEEENS4_13SM90_TMA_LOADENS4_14ComposedLayoutINS4_7SwizzleILi2ELi4ELi3EEENS4_18smem_ptr_flag_bitsILi16EEENSS_INS5_IJNSA_ILi8EEESG_EEENS5_IJSG_SB_EEEEEEEvNS4_8identityESZ_S19_vS1A_EENS_8epilogue10collective18CollectiveEpilogueINS1C_23Sm100TmaWarpSpecializedILi4ELi2ELi16ELb1ELb0EEEJSH_NS5_IJNSS_ISE_SB_EENSS_ISG_SB_EEEEESI_SJ_SI_SJ_NS1C_6fusion15FusionCallbacksIS1G_NS1K_17LinearCombinationISI_fSI_fLNS_15FloatRoundStyleE2EEESH_S1J_JEEENS4_5SM1004TMEM4LOAD26SM100_TMEM_LOAD_16dp256b4xESZ_S19_NS4_17SM75_U32x4_LDSM_NENS4_14SM90_TMA_STOREES19_NS4_17SM90_U32x4_STSM_NENS4_39AutoVectorizingCopyWithAssumedAlignmentILi128EEEEEEvvEEEEvNT_6ParamsE)
        .other          _ZN7cutlass13device_kernelINS_4gemm6kernel13GemmUniversalIN4cute5tupleIJiiiiEEENS1_10collective13CollectiveMmaINS1_35MainloopSm100TmaUmmaWarpSpecializedILi4ELi2ELi4ENS5_IJNS4_1CILi1EEESB_SB_EEEEENS5_IJNSA_ILi64EEENSA_ILi128EEENSA_ILi32EEEEEENS_6half_tENS5_IJlSB_lEEESI_SJ_NS4_8TiledMMAINS4_8MMA_AtomIJNS4_20SM100_MMA_F16BF16_SSISI_SI_fLi64ELi128ELNS4_4UMMA5MajorE0ELSO_0ELNSN_7ScaleInE0ELSP_0EEEEEENS4_6LayoutISC_NS5_IJNSA_ILi0EEEST_ST_EEEEENS5_IJNS4_10UnderscoreESW_SW_EEEEENS4_13SM90_TMA_LOADENS4_14ComposedLayoutINS4_7SwizzleILi2ELi4ELi3EEENS4_18smem_ptr_flag_bitsILi16EEENSS_INS5_IJNSA_ILi8EEESG_EEENS5_IJSG_SB_EEEEEEEvNS4_8identityESZ_S19_vS1A_EENS_8epilogue10collective18CollectiveEpilogueINS1C_23Sm100TmaWarpSpecializedILi4ELi2ELi16ELb1ELb0EEEJSH_NS5_IJNSS_ISE_SB_EENSS_ISG_SB_EEEEESI_SJ_SI_SJ_NS1C_6fusion15FusionCallbacksIS1G_NS1K_17LinearCombinationISI_fSI_fLNS_15FloatRoundStyleE2EEESH_S1J_JEEENS4_5SM1004TMEM4LOAD26SM100_TMEM_LOAD_16dp256b4xESZ_S19_NS4_17SM75_U32x4_LDSM_NENS4_14SM90_TMA_STOREES19_NS4_17SM90_U32x4_STSM_NENS4_39AutoVectorizingCopyWithAssumedAlignmentILi128EEEEEEvvEEEEvNT_6ParamsE,@"STO_CUDA_ENTRY STV_DEFAULT"
_ZN7cutlass13device_kernelINS_4gemm6kernel13GemmUniversalIN4cute5tupleIJiiiiEEENS1_10collective13CollectiveMmaINS1_35MainloopSm100TmaUmmaWarpSpecializedILi4ELi2ELi4ENS5_IJNS4_1CILi1EEESB_SB_EEEEENS5_IJNSA_ILi64EEENSA_ILi128EEENSA_ILi32EEEEEENS_6half_tENS5_IJlSB_lEEESI_SJ_NS4_8TiledMMAINS4_8MMA_AtomIJNS4_20SM100_MMA_F16BF16_SSISI_SI_fLi64ELi128ELNS4_4UMMA5MajorE0ELSO_0ELNSN_7ScaleInE0ELSP_0EEEEEENS4_6LayoutISC_NS5_IJNSA_ILi0EEEST_ST_EEEEENS5_IJNS4_10UnderscoreESW_SW_EEEEENS4_13SM90_TMA_LOADENS4_14ComposedLayoutINS4_7SwizzleILi2ELi4ELi3EEENS4_18smem_ptr_flag_bitsILi16EEENSS_INS5_IJNSA_ILi8EEESG_EEENS5_IJSG_SB_EEEEEEEvNS4_8identityESZ_S19_vS1A_EENS_8epilogue10collective18CollectiveEpilogueINS1C_23Sm100TmaWarpSpecializedILi4ELi2ELi16ELb1ELb0EEEJSH_NS5_IJNSS_ISE_SB_EENSS_ISG_SB_EEEEESI_SJ_SI_SJ_NS1C_6fusion15FusionCallbacksIS1G_NS1K_17LinearCombinationISI_fSI_fLNS_15FloatRoundStyleE2EEESH_S1J_JEEENS4_5SM1004TMEM4LOAD26SM100_TMEM_LOAD_16dp256b4xESZ_S19_NS4_17SM75_U32x4_LDSM_NENS4_14SM90_TMA_STOREES19_NS4_17SM90_U32x4_STSM_NENS4_39AutoVectorizingCopyWithAssumedAlignmentILi128EEEEEEvvEEEEvNT_6ParamsE:
[----:B------:R-:W1:Y:S01]  /*0000*/  LDC R1, c[0x0][0x37c] ;  /* 0x0000df00ff017b82 */ /* 0x000e620000000800 */
[----:B------:R-:W2:Y:S01]  /*0010*/  S2R R72, SR_TID.X ;  /* 0x0000000000487919 */ /* 0x000ea20000002100 */
[----:B------:R-:W3:Y:S01]  /*0020*/  LDCU.64 UR4, c[0x0][0x890] ;  /* 0x00011200ff0477ac */ /* 0x000ee20008000a00 */
[----:B------:R-:W-:Y:S02]  /*0030*/  PRMT R59, RZ, 0x7610, R59 ;  /* 0x00007610ff3b7816 */ /* 0x000fe4000000003b */
[----:B------:R-:W-:Y:S01]  /*0040*/  ELECT P5, URZ, PT ;  /* 0x0000000000ff782f */ /* 0x000fe200038a0000 */
[----:B------:R-:W4:Y:S01]  /*0050*/  LDCU.64 UR46, c[0x0][0x358] ;  /* 0x00006b00ff2e77ac */ /* 0x000f220008000a00 */
[----:B---3--:R-:W-:-:S04]  /*0060*/  UISETP.NE.U32.AND UP0, UPT, UR4, URZ, UPT ;  /* 0x000000ff0400728c */ /* 0x008fc8000bf05070 */
[----:B------:R-:W-:Y:S01]  /*0070*/  UISETP.NE.AND.EX UP0, UPT, UR5, URZ, UPT, UP0 ;  /* 0x000000ff0500728c */ /* 0x000fe2000bf05300 */
[----:B--2---:R-:W-:-:S05]  /*0080*/  SHF.R.U32.HI R65, RZ, 0x5, R72 ;  /* 0x00000005ff417819 */ /* 0x004fca0000011648 */
[----:B------:R-:W2:Y:S02]  /*0090*/  SHFL.IDX PT, R0, R65, RZ, 0x1f ;  /* 0x00001fff41007589 */ /* 0x000ea400000e0000 */
[----:B--2---:R-:W-:Y:S01]  /*00a0*/  R2UR UR8, R0 ;  /* 0x00000000000872ca */ /* 0x004fe200000e0000 */
[----:B-1--4-:R-:W-:-:S14]  /*00b0*/  BRA.U UP0, `(.L_x_0) ;  /* 0x00000001002c7547 */ /* 0x012fdc000b800000 */
[----:B------:R-:W1:Y:S02]  /*00c0*/  LDCU.64 UR6, c[0x0][0x888] ;  /* 0x00011100ff0677ac */ /* 0x000e640008000a00 */
[----:B-1----:R-:W-:-:S04]  /*00d0*/  UISETP.NE.U32.AND UP0, UPT, UR6, URZ, UPT ;  /* 0x000000ff0600728c */ /* 0x002fc8000bf05070 */
[----:B------:R-:W-:-:S09]  /*00e0*/  UISETP.NE.AND.EX UP0, UPT, UR7, URZ, UPT, UP0 ;  /* 0x000000ff0700728c */ /* 0x000fd2000bf05300 */
[----:B------:R-:W-:Y:S05]  /*00f0*/  BRA.U !UP0, `(.L_x_1) ;  /* 0x0000000108107547 */ /* 0x000fea000b800000 */
[----:B------:R-:W1:Y:S02]  /*0100*/  LDC.64 R2, c[0x0][0x888] ;  /* 0x00022200ff027b82 */ /* 0x000e640000000a00 */
[----:B-1----:R1:W5:Y:S01]  /*0110*/  LDG.E R35, desc[UR46][R2.64] ;  /* 0x0000002e02237981 */ /* 0x002362000c1e1900 */
[----:B------:R-:W-:Y:S01]  /*0120*/  HFMA2 R59, -RZ, RZ, 0, 5.9604644775390625e-08 ;  /* 0x00000001ff3b7431 */ /* 0x000fe200000001ff */
[----:B------:R-:W-:Y:S05]  /*0130*/  BRA `(.L_x_0) ;  /* 0x00000000000c7947 */ /* 0x000fea0003800000 */
.L_x_1:
[----:B------:R-:W1:Y:S01]  /*0140*/  LDCU UR6, c[0x0][0x880] ;  /* 0x00011000ff0677ac */ /* 0x000e620008000800 */
[----:B------:R-:W-:Y:S01]  /*0150*/  HFMA2 R59, -RZ, RZ, 0, 5.9604644775390625e-08 ;  /* 0x00000001ff3b7431 */ /* 0x000fe200000001ff */
[----:B-1----:R-:W-:-:S07]  /*0160*/  MOV R35, UR6 ;  /* 0x0000000600237c02 */ /* 0x002fce0008000f00 */
.L_x_0:
[----:B------:R-:W2:Y:S02]  /*0170*/  LDCU.64 UR6, c[0x0][0x8b0] ;  /* 0x00011600ff0677ac */ /* 0x000ea40008000a00 */
[----:B--2---:R-:W-:-:S04]  /*0180*/  UISETP.NE.U32.AND UP0, UPT, UR6, URZ, UPT ;  /* 0x000000ff0600728c */ /* 0x004fc8000bf05070 */
[----:B------:R-:W-:-:S09]  /*0190*/  UISETP.NE.AND.EX UP0, UPT, UR7, URZ, UPT, UP0 ;  /* 0x000000ff0700728c */ /* 0x000fd2000bf05300 */
[----:B------:R-:W-:Y:S05]  /*01a0*/  BRA.U UP0, `(.L_x_2) ;  /* 0x0000000100247547 */ /* 0x000fea000b800000 */
[----:B------:R-:W2:Y:S02]  /*01b0*/  LDCU.64 UR6, c[0x0][0x8a8] ;  /* 0x00011500ff0677ac */ /* 0x000ea40008000a00 */
[----:B--2---:R-:W-:-:S04]  /*01c0*/  UISETP.NE.U32.AND UP0, UPT, UR6, URZ, UPT ;  /* 0x000000ff0600728c */ /* 0x004fc8000bf05070 */
[----:B------:R-:W-:-:S09]  /*01d0*/  UISETP.NE.AND.EX UP0, UPT, UR7, URZ, UPT, UP0 ;  /* 0x000000ff0700728c */ /* 0x000fd2000bf05300 */
[----:B------:R-:W-:Y:S05]  /*01e0*/  BRA.U !UP0, `(.L_x_3) ;  /* 0x00000001080c7547 */ /* 0x000fea000b800000 */
[----:B-1----:R-:W1:Y:S02]  /*01f0*/  LDC.64 R2, c[0x0][0x8a8] ;  /* 0x00022a00ff027b82 */ /* 0x002e640000000a00 */
[----:B-1----:R2:W5:Y:S01]  /*0200*/  LDG.E R33, desc[UR46][R2.64] ;  /* 0x0000002e02217981 */ /* 0x002562000c1e1900 */
[----:B------:R-:W-:Y:S05]  /*0210*/  BRA `(.L_x_2) ;  /* 0x0000000000087947 */ /* 0x000fea0003800000 */
.L_x_3:
[----:B------:R-:W2:Y:S02]  /*0220*/  LDCU UR6, c[0x0][0x8a0] ;  /* 0x00011400ff0677ac */ /* 0x000ea40008000800 */
[----:B--2---:R-:W-:Y:S02]  /*0230*/  MOV R33, UR6 ;  /* 0x0000000600217c02 */ /* 0x004fe40008000f00 */
.L_x_2:
[----:B------:R-:W-:Y:S01]  /*0240*/  IMAD.U32 R0, RZ, RZ, UR8 ;  /* 0x00000008ff007e24 */ /* 0x000fe2000f8e00ff */
[----:B------:R-:W-:Y:S04]  /*0250*/  BSSY.RECONVERGENT B0, `(.L_x_4) ;  /* 0x000000c000007945 */ /* 0x000fe80003800200 */
[C---:B------:R-:W-:Y:S02]  /*0260*/  ISETP.NE.OR P1, PT, R0.reuse, 0x1, !P5 ;  /* 0x000000010000780c */ /* 0x040fe40006f25670 */
[----:B------:R-:W-:-:S11]  /*0270*/  ISETP.NE.OR P0, PT, R0, 0x3, !P5 ;  /* 0x000000030000780c */ /* 0x000fd60006f05670 */
[----:B------:R-:W-:Y:S05]  /*0280*/  @P1 BRA `(.L_x_5) ;  /* 0x0000000000201947 */ /* 0x000fea0003800000 */
[----:B------:R-:W3:Y:S02]  /*0290*/  LDCU.64 UR6, c[0x0][0x348] ;  /* 0x00006900ff0677ac */ /* 0x000ee40008000a00 */
[----:B---3--:R-:W-:Y:S02]  /*02a0*/  UIADD3 UR10, UP1, UPT, UR6, 0x80, URZ ;  /* 0x00000080060a7890 */ /* 0x008fe4000ff3e0ff */
[----:B------:R-:W-:Y:S02]  /*02b0*/  UIADD3 UR6, UP0, UPT, UR6, 0x180, URZ ;  /* 0x0000018006067890 */ /* 0x000fe4000ff1e0ff */
[----:B------:R-:W-:Y:S02]  /*02c0*/  UIADD3.X UR11, UPT, UPT, URZ, UR7, URZ, UP1, !UPT ;  /* 0x00000007ff0b7290 */ /* 0x000fe40008ffe4ff */
[----:B------:R-:W-:-:S07]  /*02d0*/  UIADD3.X UR7, UPT, UPT, URZ, UR7, URZ, UP0, !UPT ;  /* 0x00000007ff077290 */ /* 0x000fce00087fe4ff */
[----:B------:R3:W-:Y:S02]  /*02e0*/  UTMACCTL.PF [UR10] ;  /* 0x000000000a0079b9 */ /* 0x0007e40008040000 */
[----:B------:R3:W-:Y:S02]  /*02f0*/  UTMACCTL.PF [UR6] ;  /* 0x00000000060079b9 */ /* 0x0007e40008040000 */
[----:B---3--:R-:W-:Y:S01]  /*0300*/  NOP ;  /* 0x0000000000007918 */ /* 0x008fe20000000000 */
.L_x_5:
[----:B------:R-:W-:Y:S05]  /*0310*/  BSYNC.RECONVERGENT B0 ;  /* 0x0000000000007941 */ /* 0x000fea0003800200 */
.L_x_4:
[----:B------:R-:W-:Y:S04]  /*0320*/  BSSY.RECONVERGENT B0, `(.L_x_6) ;  /* 0x000000a000007945 */ /* 0x000fe80003800200 */
        /* <DEDUP_REMOVED lines=9> */
.L_x_7:
[----:B------:R-:W-:Y:S05]  /*03c0*/  BSYNC.RECONVERGENT B0 ;  /* 0x0000000000007941 */ /* 0x000fea0003800200 */
.L_x_6:
[----:B------:R-:W3:Y:S01]  /*03d0*/  LDCU.64 UR6, c[0x0][0x888] ;  /* 0x00011100ff0677ac */ /* 0x000ee20008000a00 */
[----:B------:R-:W-:Y:S02]  /*03e0*/  UISETP.EQ.U32.AND UP1, UPT, UR4, URZ, UPT ;  /* 0x000000ff0400728c */ /* 0x000fe4000bf22070 */
[----:B------:R-:W-:Y:S02]  /*03f0*/  UPLOP3.LUT UP2, UPT, UPT, UPT, UPT, 0x80, 0x8 ;  /* 0x000000000008789c */ /* 0x000fe40003f4f070 */
[----:B---3--:R-:W-:-:S04]  /*0400*/  UISETP.NE.U32.AND UP0, UPT, UR6, URZ, UPT ;  /* 0x000000ff0600728c */ /* 0x008fc8000bf05070 */
[----:B------:R-:W-:-:S04]  /*0410*/  UISETP.NE.AND.EX UP0, UPT, UR7, URZ, UPT, UP0 ;  /* 0x000000ff0700728c */ /* 0x000fc8000bf05300 */
[----:B------:R-:W-:-:S04]  /*0420*/  UISETP.EQ.OR.EX UP3, UPT, UR5, URZ, !UP0, UP1 ;  /* 0x000000ff0500728c */ /* 0x000fc8000c762710 */
[----:B------:R-:W-:-:S05]  /*0430*/  UP2UR UR50, UPR, URZ, 0x8 ;  /* 0x00000008ff327883 */ /* 0x000fca0008000000 */
[----:B------:R-:W-:Y:S07]  /*0440*/  BRA.U !UP3, `(.L_x_8) ;  /* 0x000000010b207547 */ /* 0x000fee000b800000 */
[----:B------:R-:W-:Y:S01]  /*0450*/  UISETP.NE.U32.AND UP2, UPT, UR4, URZ, UPT ;  /* 0x000000ff0400728c */ /* 0x000fe2000bf45070 */
[----:B-----5:R-:W-:Y:S01]  /*0460*/  FSETP.NEU.AND P0, PT, R35, RZ, PT ;  /* 0x000000ff2300720b */ /* 0x020fe20003f0d000 */
[----:B------:R-:W-:Y:S02]  /*0470*/  USEL UR4, URZ, 0xffffffff, UP0 ;  /* 0xffffffffff047887 */ /* 0x000fe40008000000 */
[----:B------:R-:W-:-:S10]  /*0480*/  UISETP.NE.AND.EX UP2, UPT, UR5, URZ, UPT, UP2 ;  /* 0x000000ff0500728c */ /* 0x000fd4000bf45320 */
[----:B------:R-:W-:Y:S01]  /*0490*/  VOTEU.ANY UP1, P0 ;  /* 0x0000000000ff7886 */ /* 0x000fe20000020100 */
[----:B------:R-:W-:-:S04]  /*04a0*/  @!UP2 USEL UR4, URZ, 0xffffffff, UP1 ;  /* 0xffffffffff04a887 */ /* 0x000fc80008800000 */
[----:B------:R-:W-:-:S04]  /*04b0*/  ULOP3.LUT UR4, UR4, 0x1, URZ, 0xc0, !UPT ;  /* 0x0000000104047892 */ /* 0x000fc8000f8ec0ff */
[----:B------:R-:W-:-:S11]  /*04c0*/  UISETP.NE.U32.AND UP2, UPT, UR4, 0x1, UPT ;  /* 0x000000010400788c */ /* 0x000fd6000bf45070 */
.L_x_8:
[----:B-12---:R-:W1:Y:S01]  /*04d0*/  SHFL.IDX PT, R2, R65, RZ, 0x1f ;  /* 0x00001fff41027589 */ /* 0x006e6200000e0000 */
[----:B------:R-:W-:-:S04]  /*04e0*/  UISETP.NE.AND UP1, UPT, UR8, 0x2, UPT ;  /* 0x000000020800788c */ /* 0x000fc8000bf25270 */
[----:B------:R-:W-:Y:S01]  /*04f0*/  USEL UR6, URZ, 0x1, UP1 ;  /* 0x00000001ff067887 */ /* 0x000fe20008800000 */
[----:B-1----:R-:W-:-:S13]  /*0500*/  ISETP.NE.AND P0, PT, R2, RZ, PT ;  /* 0x000000ff0200720c */ /* 0x002fda0003f05270 */
[----:B------:R-:W-:Y:S05]  /*0510*/  @P0 BRA `(.L_x_9) ;  /* 0x0000000000480947 */ /* 0x000fea0003800000 */
[----:B------:R-:W1:Y:S01]  /*0520*/  S2UR UR5, SR_CgaCtaId ;  /* 0x00000000000579c3 */ /* 0x000e620000008800 */
[----:B------:R-:W-:Y:S01]  /*0530*/  UMOV UR7, 0x400 ;  /* 0x0000040000077882 */ /* 0x000fe20000000000 */
[----:B------:R-:W-:Y:S01]  /*0540*/  UMOV UR4, 0x1 ;  /* 0x0000000100047882 */ /* 0x000fe20000000000 */
[----:B------:R-:W-:Y:S01]  /*0550*/  ELECT P0, URZ, PT ;  /* 0x0000000000ff782f */ /* 0x000fe20003800000 */
[----:B------:R-:W-:-:S04]  /*0560*/  UIADD3 UR10, UPT, UPT, -UR4, 0x100000, URZ ;  /* 0x00100000040a7890 */ /* 0x000fc8000fffe1ff */
[----:B------:R-:W-:Y:S02]  /*0570*/  USHF.L.U32 UR11, UR10, 0xb, URZ ;  /* 0x0000000b0a0b7899 */ /* 0x000fe400080006ff */
[----:B------:R-:W-:Y:S02]  /*0580*/  USHF.L.U32 UR10, UR10, 0x1, URZ ;  /* 0x000000010a0a7899 */ /* 0x000fe400080006ff */
[----:B-1----:R-:W-:Y:S01]  /*0590*/  ULEA UR5, UR5, UR7, 0x18 ;  /* 0x0000000705057291 */ /* 0x002fe2000f8ec0ff */
[----:B------:R-:W1:Y:S11]  /*05a0*/  FENCE.VIEW.ASYNC.S ;  /* 0x00000000000073c6 */ /* 0x000e760000000000 */
[----:B-1----:R1:W2:Y:S01]  /*05b0*/  SYNCS.EXCH.64 URZ, [UR5], UR10 ;  /* 0x0000000a05ff75b2 */ /* 0x0022a20008000100 */
[----:B------:R1:W3:Y:S01]  /*05c0*/  SYNCS.EXCH.64 URZ, [UR5+0x20], UR10 ;  /* 0x0000200a05ff75b2 */ /* 0x0002e20008000100 */
[----:B------:R1:W4:Y:S01]  /*05d0*/  SYNCS.EXCH.64 URZ, [UR5+0x8], UR10 ;  /* 0x0000080a05ff75b2 */ /* 0x0003220008000100 */
[----:B------:R1:W1:Y:S01]  /*05e0*/  SYNCS.EXCH.64 URZ, [UR5+0x28], UR10 ;  /* 0x0000280a05ff75b2 */ /* 0x0002620008000100 */
[----:B------:R1:W1:Y:S01]  /*05f0*/  SYNCS.EXCH.64 URZ, [UR5+0x10], UR10 ;  /* 0x0000100a05ff75b2 */ /* 0x0002620008000100 */
[----:B------:R1:W1:Y:S01]  /*0600*/  SYNCS.EXCH.64 URZ, [UR5+0x30], UR10 ;  /* 0x0000300a05ff75b2 */ /* 0x0002620008000100 */
[----:B------:R1:W1:Y:S01]  /*0610*/  SYNCS.EXCH.64 URZ, [UR5+0x18], UR10 ;  /* 0x0000180a05ff75b2 */ /* 0x0002620008000100 */
[----:B------:R1:W1:Y:S01]  /*0620*/  SYNCS.EXCH.64 URZ, [UR5+0x38], UR10 ;  /* 0x0000380a05ff75b2 */ /* 0x0002620008000100 */
[----:B------:R-:W-:Y:S01]  /*0630*/  NOP ;  /* 0x0000000000007918 */ /* 0x000fe20000000000 */
.L_x_9:
[----:B------:R-:W2:Y:S01]  /*0640*/  SHFL.IDX PT, R2, R65, RZ, 0x1f ;  /* 0x00001fff41027589 */ /* 0x000ea200000e0000 */
[----:B------:R-:W-:Y:S01]  /*0650*/  NOP ;  /* 0x0000000000007918 */ /* 0x000fe20000000000 */
[----:B--2---:R-:W-:-:S13]  /*0660*/  ISETP.NE.AND P0, PT, R2, 0x1, PT ;  /* 0x000000010200780c */ /* 0x004fda0003f05270 */
[----:B------:R-:W-:Y:S05]  /*0670*/  @P0 BRA `(.L_x_10) ;  /* 0x0000000000580947 */ /* 0x000fea0003800000 */
[----:B------:R-:W2:Y:S01]  /*0680*/  S2UR UR7, SR_CgaCtaId ;  /* 0x00000000000779c3 */ /* 0x000ea20000008800 */
[----:B------:R-:W-:Y:S01]  /*0690*/  UMOV UR9, 0x400 ;  /* 0x0000040000097882 */ /* 0x000fe20000000000 */
[----:B-1----:R-:W-:Y:S01]  /*06a0*/  UMOV UR5, 0x20 ;  /* 0x0000002000057882 */ /* 0x002fe20000000000 */
[----:B------:R-:W-:Y:S01]  /*06b0*/  UMOV UR4, 0x80 ;  /* 0x0000008000047882 */ /* 0x000fe20000000000 */
[----:B------:R-:W-:-:S04]  /*06c0*/  UIADD3 UR10, UPT, UPT, -UR5, 0x100000, URZ ;  /* 0x00100000050a7890 */ /* 0x000fc8000fffe1ff */
[----:B------:R-:W-:Y:S02]  /*06d0*/  USHF.L.U32 UR11, UR10, 0xb, URZ ;  /* 0x0000000b0a0b7899 */ /* 0x000fe400080006ff */
[----:B------:R-:W-:Y:S02]  /*06e0*/  USHF.L.U32 UR10, UR10, 0x1, URZ ;  /* 0x000000010a0a7899 */ /* 0x000fe400080006ff */
[----:B------:R-:W-:-:S04]  /*06f0*/  UIADD3 UR4, UPT, UPT, -UR4, 0x100000, URZ ;  /* 0x0010000004047890 */ /* 0x000fc8000fffe1ff */
[----:B------:R-:W-:Y:S02]  /*0700*/  USHF.L.U32 UR5, UR4, 0xb, URZ ;  /* 0x0000000b04057899 */ /* 0x000fe400080006ff */
[----:B------:R-:W-:Y:S01]  /*0710*/  USHF.L.U32 UR4, UR4, 0x1, URZ ;  /* 0x0000000104047899 */ /* 0x000fe200080006ff */
[----:B------:R-:W-:Y:S01]  /*0720*/  ELECT P0, URZ, PT ;  /* 0x0000000000ff782f */ /* 0x000fe20003800000 */
[----:B--2---:R-:W-:Y:S01]  /*0730*/  ULEA UR7, UR7, UR9, 0x18 ;  /* 0x0000000907077291 */ /* 0x004fe2000f8ec0ff */
[----:B------:R-:W1:Y:S11]  /*0740*/  FENCE.VIEW.ASYNC.S ;  /* 0x00000000000073c6 */ /* 0x000e760000000000 */
[----:B-1----:R2:W1:Y:S01]  /*0750*/  SYNCS.EXCH.64 URZ, [UR7+0x40], UR10 ;  /* 0x0000400a07ff75b2 */ /* 0x0024620008000100 */
[----:B------:R2:W1:Y:S01]  /*0760*/  SYNCS.EXCH.64 URZ, [UR7+0x60], UR4 ;  /* 0x0000600407ff75b2 */ /* 0x0004620008000100 */
[----:B------:R2:W1:Y:S01]  /*0770*/  SYNCS.EXCH.64 URZ, [UR7+0x48], UR10 ;  /* 0x0000480a07ff75b2 */ /* 0x0004620008000100 */
[----:B------:R2:W1:Y:S01]  /*0780*/  SYNCS.EXCH.64 URZ, [UR7+0x68], UR4 ;  /* 0x0000680407ff75b2 */ /* 0x0004620008000100 */
[----:B------:R2:W1:Y:S01]  /*0790*/  SYNCS.EXCH.64 URZ, [UR7+0x50], UR10 ;  /* 0x0000500a07ff75b2 */ /* 0x0004620008000100 */
[----:B------:R2:W1:Y:S01]  /*07a0*/  SYNCS.EXCH.64 URZ, [UR7+0x70], UR4 ;  /* 0x0000700407ff75b2 */ /* 0x0004620008000100 */
[----:B------:R2:W1:Y:S01]  /*07b0*/  SYNCS.EXCH.64 URZ, [UR7+0x58], UR10 ;  /* 0x0000580a07ff75b2 */ /* 0x0004620008000100 */
[----:B------:R2:W1:Y:S02]  /*07c0*/  SYNCS.EXCH.64 URZ, [UR7+0x78], UR4 ;  /* 0x0000780407ff75b2 */ /* 0x0004640008000100 */
[----:B--2---:R-:W-:Y:S01]  /*07d0*/  NOP ;  /* 0x0000000000007918 */ /* 0x004fe20000000000 */
.L_x_10:
[----:B------:R-:W2:Y:S01]  /*07e0*/  SHFL.IDX PT, R2, R65, RZ, 0x1f ;  /* 0x00001fff41027589 */ /* 0x000ea200000e0000 */
[----:B------:R-:W-:Y:S01]  /*07f0*/  NOP ;  /* 0x0000000000007918 */ /* 0x000fe20000000000 */
[----:B--2---:R-:W-:-:S13]  /*0800*/  ISETP.NE.AND P0, PT, R2, 0x3, PT ;  /* 0x000000030200780c */ /* 0x004fda0003f05270 */
[----:B------:R-:W-:Y:S05]  /*0810*/  @P0 BRA `(.L_x_11) ;  /* 0x0000000000300947 */ /* 0x000fea0003800000 */
[----:B-1----:R-:W1:Y:S01]  /*0820*/  S2UR UR5, SR_CgaCtaId ;  /* 0x00000000000579c3 */ /* 0x002e620000008800 */
        /* <DEDUP_REMOVED lines=8> */
[----:B-1----:R2:W1:Y:S01]  /*08b0*/  SYNCS.EXCH.64 URZ, [UR5+0x80], UR10 ;  /* 0x0000800a05ff75b2 */ /* 0x0024620008000100 */
[----:B------:R2:W1:Y:S02]  /*08c0*/  SYNCS.EXCH.64 URZ, [UR5+0x88], UR10 ;  /* 0x0000880a05ff75b2 */ /* 0x0004640008000100 */
[----:B--2---:R-:W-:Y:S01]  /*08d0*/  NOP ;  /* 0x0000000000007918 */ /* 0x004fe20000000000 */
.L_x_11:
[----:B------:R-:W2:Y:S01]  /*08e0*/  SHFL.IDX PT, R2, R65, RZ, 0x1f ;  /* 0x00001fff41027589 */ /* 0x000ea200000e0000 */
[----:B------:R-:W-:Y:S01]  /*08f0*/  NOP ;  /* 0x0000000000007918 */ /* 0x000fe20000000000 */
[----:B--2---:R-:W-:-:S13]  /*0900*/  ISETP.NE.AND P0, PT, R2, 0x4, PT ;  /* 0x000000040200780c */ /* 0x004fda0003f05270 */
[----:B------:R-:W-:Y:S05]  /*0910*/  @P0 BRA `(.L_x_12) ;  /* 0x00000000004c0947 */ /* 0x000fea0003800000 */
[----:B-1----:R-:W1:Y:S01]  /*0920*/  S2UR UR5, SR_CgaCtaId ;  /* 0x00000000000579c3 */ /* 0x002e620000008800 */
[----:B------:R-:W-:Y:S01]  /*0930*/  UMOV UR9, 0x100 ;  /* 0x0000010000097882 */ /* 0x000fe20000000000 */
[----:B------:R-:W-:Y:S01]  /*0940*/  UMOV UR7, 0x400 ;  /* 0x0000040000077882 */ /* 0x000fe20000000000 */
[----:B------:R-:W-:Y:S01]  /*0950*/  USEL UR9, UR9, 0xe0, UP2 ;  /* 0x000000e009097887 */ /* 0x000fe20009000000 */
[----:B------:R-:W-:Y:S01]  /*0960*/  UMOV UR4, 0x1 ;  /* 0x0000000100047882 */ /* 0x000fe20000000000 */
[----:B------:R-:W-:Y:S01]  /*0970*/  ELECT P0, URZ, PT ;  /* 0x0000000000ff782f */ /* 0x000fe20003800000 */
[----:B------:R-:W-:-:S04]  /*0980*/  UIADD3 UR10, UPT, UPT, -UR4, 0x100000, URZ ;  /* 0x00100000040a7890 */ /* 0x000fc8000fffe1ff */
[----:B------:R-:W-:Y:S02]  /*0990*/  USHF.L.U32 UR11, UR10, 0xb, URZ ;  /* 0x0000000b0a0b7899 */ /* 0x000fe400080006ff */
[----:B------:R-:W-:Y:S02]  /*09a0*/  USHF.L.U32 UR10, UR10, 0x1, URZ ;  /* 0x000000010a0a7899 */ /* 0x000fe400080006ff */
[----:B------:R-:W-:-:S04]  /*09b0*/  UIADD3 UR12, UPT, UPT, -UR9, 0x100000, URZ ;  /* 0x00100000090c7890 */ /* 0x000fc8000fffe1ff */
[----:B------:R-:W-:Y:S02]  /*09c0*/  USHF.L.U32 UR13, UR12, 0xb, URZ ;  /* 0x0000000b0c0d7899 */ /* 0x000fe400080006ff */
[----:B------:R-:W-:Y:S02]  /*09d0*/  USHF.L.U32 UR12, UR12, 0x1, URZ ;  /* 0x000000010c0c7899 */ /* 0x000fe400080006ff */
[----:B-1----:R-:W-:Y:S01]  /*09e0*/  ULEA UR5, UR5, UR7, 0x18 ;  /* 0x0000000705057291 */ /* 0x002fe2000f8ec0ff */
[----:B------:R-:W1:Y:S11]  /*09f0*/  FENCE.VIEW.ASYNC.S ;  /* 0x00000000000073c6 */ /* 0x000e760000000000 */
[----:B-1----:R2:W1:Y:S01]  /*0a00*/  SYNCS.EXCH.64 URZ, [UR5+0x90], UR10 ;  /* 0x0000900a05ff75b2 */ /* 0x0024620008000100 */
[----:B------:R2:W1:Y:S01]  /*0a10*/  SYNCS.EXCH.64 URZ, [UR5+0xa0], UR12 ;  /* 0x0000a00c05ff75b2 */ /* 0x0004620008000100 */
[----:B------:R2:W1:Y:S01]  /*0a20*/  SYNCS.EXCH.64 URZ, [UR5+0x98], UR10 ;  /* 0x0000980a05ff75b2 */ /* 0x0004620008000100 */
[----:B------:R2:W1:Y:S02]  /*0a30*/  SYNCS.EXCH.64 URZ, [UR5+0xa8], UR12 ;  /* 0x0000a80c05ff75b2 */ /* 0x0004640008000100 */
[----:B--2---:R-:W-:Y:S01]  /*0a40*/  NOP ;  /* 0x0000000000007918 */ /* 0x004fe20000000000 */
.L_x_12:
        /* <DEDUP_REMOVED lines=26> */
.L_x_13:
        /* <DEDUP_REMOVED lines=18> */
.L_x_14:
[----:B-1----:R-:W1:Y:S01]  /*0d10*/  S2UR UR5, SR_CTAID.X ;  /* 0x00000000000579c3 */ /* 0x002e620000002500 */
[----:B------:R-:W-:-:S05]  /*0d20*/  CS2R.32 R60, SR_CgaSize ;  /* 0x00000000003c7805 */ /* 0x000fca0000008a00 */
[----:B------:R-:W-:-:S05]  /*0d30*/  IMAD R60, R60, -0xa0, RZ ;  /* 0xffffff603c3c7824 */ /* 0x000fca00078e02ff */
[----:B------:R-:W-:-:S14]  /*0d40*/  R2UR UR9, R60 ;  /* 0x000000003c0972ca */ /* 0x000fdc00000e0000 */
[----:B------:R-:W2:Y:S01]  /*0d50*/  LDCU UR9, c[0x0][UR9+0x2b0] ;  /* 0x00005600090977ac */ /* 0x000ea20008000800 */
[----:B------:R-:W-:Y:S01]  /*0d60*/  NOP ;  /* 0x0000000000007918 */ /* 0x000fe20000000000 */
[----:B------:R-:W-:-:S05]  /*0d70*/  CS2R.32 R60, SR_CgaSize ;  /* 0x00000000003c7805 */ /* 0x000fca0000008a00 */
[----:B------:R-:W-:-:S05]  /*0d80*/  IMAD R60, R60, -0xa0, RZ ;  /* 0xffffff603c3c7824 */ /* 0x000fca00078e02ff */
[----:B------:R-:W-:-:S14]  /*0d90*/  R2UR UR7, R60 ;  /* 0x000000003c0772ca */ /* 0x000fdc00000e0000 */
[----:B------:R-:W3:Y:S01]  /*0da0*/  LDCU UR7, c[0x0][UR7+0x2b4] ;  /* 0x00005680070777ac */ /* 0x000ee20008000800 */
[----:B------:R-:W4:Y:S08]  /*0db0*/  S2UR UR4, SR_CTAID.Y ;  /* 0x00000000000479c3 */ /* 0x000f300000002600 */
[----:B------:R-:W3:Y:S01]  /*0dc0*/  LDC R9, c[0x0][0xb24] ;  /* 0x0002c900ff097b82 */ /* 0x000ee20000000800 */
[----:B-1----:R-:W-:-:S02]  /*0dd0*/  I2FP.F32.U32 R4, UR5 ;  /* 0x0000000500047c45 */ /* 0x002fc40008201000 */
[----:B------:R-:W-:-:S05]  /*0de0*/  CS2R.32 R5, SR_CgaSize ;  /* 0x0000000000057805 */ /* 0x000fca0000008a00 */
[----:B------:R-:W-:-:S06]  /*0df0*/  IMAD R5, R5, -0xa0, RZ ;  /* 0xffffff6005057824 */ /* 0x000fcc00078e02ff */
[----:B------:R-:W1:Y:S01]  /*0e00*/  LDC R5, c[0x0][R5+0x2a0] ;  /* 0x0000a80005057b82 */ /* 0x000e620000000800 */
[----:B------:R-:W-:Y:S01]  /*0e10*/  MOV R21, UR5 ;  /* 0x0000000500157c02 */ /* 0x000fe20008000f00 */
[----:B--2---:R-:W-:Y:S01]  /*0e20*/  FMUL R4, R4, UR9 ;  /* 0x0000000904047c20 */ /* 0x004fe20008400000 */
[----:B----4-:R-:W-:Y:S02]  /*0e30*/  I2FP.F32.U32 R2, UR4 ;  /* 0x0000000400027c45 */ /* 0x010fe40008201000 */
[----:B------:R-:W-:-:S05]  /*0e40*/  CS2R.32 R3, SR_CgaSize ;  /* 0x0000000000037805 */ /* 0x000fca0000008a00 */
[----:B------:R-:W-:-:S06]  /*0e50*/  IMAD R3, R3, -0xa0, RZ ;  /* 0xffffff6003037824 */ /* 0x000fcc00078e02ff */
[----:B------:R-:W2:Y:S01]  /*0e60*/  LDC R3, c[0x0][R3+0x2a4] ;  /* 0x0000a90003037b82 */ /* 0x000ea20000000800 */
[----:B------:R-:W4:Y:S01]  /*0e70*/  F2I.U32.TRUNC.NTZ R60, R4 ;  /* 0x00000004003c7305 */ /* 0x000f22000020f000 */
[----:B------:R-:W-:Y:S01]  /*0e80*/  MOV R20, UR4 ;  /* 0x0000000400147c02 */ /* 0x000fe20008000f00 */
[----:B---3--:R-:W-:-:S05]  /*0e90*/  FMUL R2, R2, UR7 ;  /* 0x0000000702027c20 */ /* 0x008fca0008400000 */
[----:B------:R-:W-:Y:S01]  /*0ea0*/  BAR.SYNC.DEFER_BLOCKING 0x0 ;  /* 0x0000000000007b1d */ /* 0x000fe20000010000 */
[----:B------:R-:W-:-:S05]  /*0eb0*/  ISETP.GE.AND P0, PT, R9, 0x1, PT ;  /* 0x000000010900780c */ /* 0x000fca0003f06270 */
[----:B------:R-:W3:Y:S02]  /*0ec0*/  F2I.U32.TRUNC.NTZ R58, R2 ;  /* 0x00000002003a7305 */ /* 0x000ee4000020f000 */
[----:B------:R-:W2:Y:S01]  /*0ed0*/  S2UR UR36, SR_CTAID.Z ;  /* 0x00000000002479c3 */ /* 0x000ea20000002700 */
[----:B----4-:R-:W-:-:S05]  /*0ee0*/  IADD3 R60, PT, PT, -R60, RZ, RZ ;  /* 0x000000ff3c3c7210 */ /* 0x010fca0007ffe1ff */
[----:B-1----:R-:W-:Y:S01]  /*0ef0*/  IMAD R60, R5, R60, UR5 ;  /* 0x00000005053c7e24 */ /* 0x002fe2000f8e023c */
[----:B---3--:R-:W-:-:S05]  /*0f00*/  IADD3 R58, PT, PT, -R58, RZ, RZ ;  /* 0x000000ff3a3a7210 */ /* 0x008fca0007ffe1ff */
[----:B--2---:R-:W-:Y:S01]  /*0f10*/  IMAD R58, R3, R58, UR4 ;  /* 0x00000004033a7e24 */ /* 0x004fe2000f8e023a */
[----:B------:R-:W-:Y:S06]  /*0f20*/  @!P0 BRA `(.L_x_15) ;  /* 0x0000000000b88947 */ /* 0x000fec0003800000 */
[----:B------:R-:W1:Y:S01]  /*0f30*/  LDC.64 R4, c[0x0][0xb18] ;  /* 0x0002c600ff047b82 */ /* 0x000e620000000a00 */
[----:B------:R-:W-:-:S07]  /*0f40*/  ISETP.NE.AND P0, PT, R9, 0x1, PT ;  /* 0x000000010900780c */ /* 0x000fce0003f05270 */
[----:B------:R-:W2:Y:S08]  /*0f50*/  LDC R10, c[0x0][0xb0c] ;  /* 0x0002c300ff0a7b82 */ /* 0x000eb00000000800 */
[----:B------:R-:W3:Y:S08]  /*0f60*/  LDC R11, c[0x0][0x370] ;  /* 0x0000dc00ff0b7b82 */ /* 0x000ef00000000800 */
[----:B------:R-:W4:Y:S01]  /*0f70*/  LDC R12, c[0x0][0x374] ;  /* 0x0000dd00ff0c7b82 */ /* 0x000f220000000800 */
[----:B-1----:R-:W-:-:S07]  /*0f80*/  ISETP.NE.AND P1, PT, R4, 0x1, PT ;  /* 0x000000010400780c */ /* 0x002fce0003f25270 */
[----:B------:R-:W3:Y:S01]  /*0f90*/  LDC.64 R6, c[0x0][0xb10] ;  /* 0x0002c400ff067b82 */ /* 0x000ee20000000a00 */
[----:B--2---:R-:W-:-:S07]  /*0fa0*/  ISETP.NE.AND P2, PT, R10, 0x1, PT ;  /* 0x000000010a00780c */ /* 0x004fce0003f45270 */
[----:B------:R-:W1:Y:S08]  /*0fb0*/  LDC R8, c[0x0][0xb20] ;  /* 0x0002c800ff087b82 */ /* 0x000e700000000800 */
[----:B------:R-:W2:Y:S01]  /*0fc0*/  LDC.64 R2, c[0x0][0xb28] ;  /* 0x0002ca00ff027b82 */ /* 0x000ea20000000a00 */
[----:B----4-:R-:W-:-:S04]  /*0fd0*/  IMAD.HI.U32 R13, R12, R5, RZ ;  /* 0x000000050c0d7227 */ /* 0x010fc800078e00ff */
[----:B------:R-:W-:-:S04]  /*0fe0*/  IMAD.HI.U32 R5, R20, R5, RZ ;  /* 0x0000000514057227 */ /* 0x000fc800078e00ff */
[----:B---3--:R-:W-:-:S04]  /*0ff0*/  IMAD.HI.U32 R14, R11, R6, RZ ;  /* 0x000000060b0e7227 */ /* 0x008fc800078e00ff */
[C---:B------:R-:W-:Y:S01]  /*1000*/  IMAD.HI.U32 R16, R21.reuse, R6, RZ ;  /* 0x0000000615107227 */ /* 0x040fe200078e00ff */
[-C--:B------:R-:W-:Y:S02]  /*1010*/  @P2 SHF.R.U32.HI R11, RZ, R7.reuse, R14 ;  /* 0x00000007ff0b2219 */ /* 0x080fe4000001160e */
[-C--:B-1----:R-:W-:Y:S02]  /*1020*/  @P1 SHF.R.U32.HI R12, RZ, R8.reuse, R13 ;  /* 0x00000008ff0c1219 */ /* 0x082fe4000001160d */
[----:B------:R-:W-:Y:S02]  /*1030*/  SHF.R.U32.HI R5, RZ, R8, R5 ;  /* 0x00000008ff057219 */ /* 0x000fe40000011605 */
[----:B------:R-:W-:Y:S02]  /*1040*/  SHF.R.U32.HI R16, RZ, R7, R16 ;  /* 0x00000007ff107219 */ /* 0x000fe40000011610 */
[----:B------:R-:W-:Y:S01]  /*1050*/  SEL R5, R20, R5, !P1 ;  /* 0x0000000514057207 */ /* 0x000fe20004800000 */
[----:B--2---:R-:W-:Y:S01]  /*1060*/  IMAD.HI.U32 R14, R12, R2, RZ ;  /* 0x000000020c0e7227 */ /* 0x004fe200078e00ff */
[----:B------:R-:W-:-:S02]  /*1070*/  SEL R7, R21, R16, !P2 ;  /* 0x0000001015077207 */ /* 0x000fc40005000000 */
[----:B------:R-:W-:Y:S01]  /*1080*/  IADD3 R13, PT, PT, -R5, RZ, RZ ;  /* 0x000000ff050d7210 */ /* 0x000fe20007ffe1ff */
[----:B------:R-:W-:Y:S01]  /*1090*/  IMAD.HI.U32 R6, R11, R2, RZ ;  /* 0x000000020b067227 */ /* 0x000fe200078e00ff */
[----:B------:R-:W-:-:S03]  /*10a0*/  @P0 SHF.R.U32.HI R12, RZ, R3, R14 ;  /* 0x00000003ff0c0219 */ /* 0x000fc6000001160e */
[----:B------:R-:W-:Y:S01]  /*10b0*/  IMAD R13, R4, R13, R20 ;  /* 0x0000000d040d7224 */ /* 0x000fe200078e0214 */
[----:B------:R-:W-:Y:S01]  /*10c0*/  @P0 SHF.R.U32.HI R11, RZ, R3, R6 ;  /* 0x00000003ff0b0219 */ /* 0x000fe20000011606 */
[----:B------:R-:W-:-:S04]  /*10d0*/  IMAD R12, R12, R9, RZ ;  /* 0x000000090c0c7224 */ /* 0x000fc800078e02ff */
[----:B------:R-:W-:Y:S01]  /*10e0*/  IMAD R6, R11, R9, RZ ;  /* 0x000000090b067224 */ /* 0x000fe200078e02ff */
[----:B------:R-:W-:-:S04]  /*10f0*/  ISETP.GE.AND P1, PT, R5, R12, PT ;  /* 0x0000000c0500720c */ /* 0x000fc80003f26270 */
[----:B------:R-:W-:Y:S01]  /*1100*/  ISETP.GE.OR P1, PT, R7, R6, P1 ;  /* 0x000000060700720c */ /* 0x000fe20000f26670 */
[----:B------:R-:W-:-:S05]  /*1110*/  IMAD.HI.U32 R6, R5, R2, RZ ;  /* 0x0000000205067227 */ /* 0x000fca00078e00ff */
[----:B------:R-:W-:-:S04]  /*1120*/  SHF.R.U32.HI R6, RZ, R3, R6 ;  /* 0x00000003ff067219 */ /* 0x000fc80000011606 */
[----:B------:R-:W-:-:S03]  /*1130*/  SEL R6, R5, R6, !P0 ;  /* 0x0000000605067207 */ /* 0x000fc60004000000 */
[----:B------:R-:W-:Y:S01]  /*1140*/  @!P1 IMAD.HI.U32 R8, R7, R2, RZ ;  /* 0x0000000207089227 */ /* 0x000fe200078e00ff */
[----:B------:R-:W-:-:S04]  /*1150*/  IADD3 R2, PT, PT, -R6, RZ, RZ ;  /* 0x000000ff06027210 */ /* 0x000fc80007ffe1ff */
[----:B------:R-:W-:Y:S01]  /*1160*/  @!P1 SHF.R.U32.HI R8, RZ, R3, R8 ;  /* 0x00000003ff089219 */ /* 0x000fe20000011608 */
[----:B------:R-:W-:-:S03]  /*1170*/  IMAD R2, R9, R2, R5 ;  /* 0x0000000209027224 */ /* 0x000fc600078e0205 */
[----:B------:R-:W-:-:S05]  /*1180*/  @!P1 SEL R3, R7, R8, !P0 ;  /* 0x0000000807039207 */ /* 0x000fca0004000000 */
[--C-:B------:R-:W-:Y:S02]  /*1190*/  @!P1 IMAD.IADD R6, R6, 0x1, -R3.reuse ;  /* 0x0000000106069824 */ /* 0x100fe400078e0a03 */
[----:B------:R-:W-:Y:S01]  /*11a0*/  @!P1 IMAD R3, R2, R11, R3 ;  /* 0x0000000b02039224 */ /* 0x000fe200078e0203 */
[----:B------:R-:W-:Y:S01]  /*11b0*/  IADD3 R2, PT, PT, -R7, RZ, RZ ;  /* 0x000000ff07027210 */ /* 0x000fe20007ffe1ff */
[----:B------:R-:W-:Y:S02]  /*11c0*/  @!P1 IMAD R5, R6, R9, R7 ;  /* 0x0000000906059224 */ /* 0x000fe400078e0207 */
[----:B------:R-:W-:Y:S02]  /*11d0*/  @!P1 IMAD.MOV.U32 R7, RZ, RZ, R3 ;  /* 0x000000ffff079224 */ /* 0x000fe400078e0003 */
[----:B------:R-:W-:Y:S02]  /*11e0*/  IMAD R2, R10, R2, R21 ;  /* 0x000000020a027224 */ /* 0x000fe400078e0215 */
[----:B------:R-:W-:-:S02]  /*11f0*/  IMAD R20, R5, R4, R13 ;  /* 0x0000000405147224 */ /* 0x000fc400078e020d */
[----:B------:R-:W-:Y:S02]  /*1200*/  IMAD R21, R7, R10, R2 ;  /* 0x0000000a07157224 */ /* 0x000fe400078e0202 */
.L_x_15:
[----:B------:R-:W1:Y:S01]  /*1210*/  LDCU UR4, c[0x0][0xb30] ;  /* 0x00016600ff0477ac */ /* 0x000e620008000800 */
[----:B------:R-:W2:Y:S08]  /*1220*/  S2UR UR37, SR_CgaCtaId ;  /* 0x00000000002579c3 */ /* 0x000eb00000008800 */
[----:B------:R-:W3:Y:S01]  /*1230*/  LDC R26, c[0x0][0xb24] ;  /* 0x0002c900ff1a7b82 */ /* 0x000ee20000000800 */
[----:B-1----:R-:W-:-:S09]  /*1240*/  UISETP.NE.AND UP1, UPT, UR4, 0x1, UPT ;  /* 0x000000010400788c */ /* 0x002fd2000bf25270 */
[----:B--2---:R-:W-:Y:S05]  /*1250*/  BRA.U UP1, `(.L_x_16) ;  /* 0x0000000101407547 */ /* 0x004fea000b800000 */
[----:B------:R-:W1:Y:S08]  /*1260*/  LDC.64 R4, c[0x0][0xb10] ;  /* 0x0002c400ff047b82 */ /* 0x000e700000000a00 */
[----:B------:R-:W2:Y:S08]  /*1270*/  LDC.64 R2, c[0x0][0xb18] ;  /* 0x0002c600ff027b82 */ /* 0x000eb00000000a00 */
[----:B------:R-:W4:Y:S08]  /*1280*/  LDC R6, c[0x0][0xb20] ;  /* 0x0002c800ff067b82 */ /* 0x000f300000000800 */
[----:B------:R-:W3:Y:S01]  /*1290*/  LDC R8, c[0x0][0xb0c] ;  /* 0x0002c300ff087b82 */ /* 0x000ee20000000800 */
[----:B-1----:R-:W-:-:S05]  /*12a0*/  IMAD.HI.U32 R4, R21, R4, RZ ;  /* 0x0000000415047227 */ /* 0x002fca00078e00ff */
[----:B------:R-:W-:Y:S01]  /*12b0*/  SHF.R.U32.HI R4, RZ, R5, R4 ;  /* 0x00000005ff047219 */ /* 0x000fe20000011604 */
[----:B--2---:R-:W-:Y:S01]  /*12c0*/  IMAD.HI.U32 R3, R20, R3, RZ ;  /* 0x0000000314037227 */ /* 0x004fe200078e00ff */
[----:B------:R-:W-:-:S04]  /*12d0*/  ISETP.NE.AND P0, PT, R2, 0x1, PT ;  /* 0x000000010200780c */ /* 0x000fc80003f05270 */
[----:B----4-:R-:W-:-:S04]  /*12e0*/  SHF.R.U32.HI R3, RZ, R6, R3 ;  /* 0x00000006ff037219 */ /* 0x010fc80000011603 */
[----:B------:R-:W-:Y:S02]  /*12f0*/  SEL R3, R20, R3, !P0 ;  /* 0x0000000314037207 */ /* 0x000fe40004000000 */
[----:B---3--:R-:W-:-:S04]  /*1300*/  ISETP.NE.AND P1, PT, R8, 0x1, PT ;  /* 0x000000010800780c */ /* 0x008fc80003f25270 */
[----:B------:R-:W-:-:S05]  /*1310*/  SEL R4, R21, R4, !P1 ;  /* 0x0000000415047207 */ /* 0x000fca0004800000 */
[----:B------:R-:W-:Y:S02]  /*1320*/  IMAD.IADD R5, R3, 0x1, -R4 ;  /* 0x0000000103057824 */ /* 0x000fe400078e0a04 */
[----:B------:R-:W-:Y:S02]  /*1330*/  IMAD.IADD R3, R4, 0x1, -R3 ;  /* 0x0000000104037824 */ /* 0x000fe400078e0a03 */
[----:B------:R-:W-:Y:S02]  /*1340*/  IMAD R21, R5, R8, R21 ;  /* 0x0000000805157224 */ /* 0x000fe400078e0215 */
[----:B------:R-:W-:-:S07]  /*1350*/  IMAD R20, R3, R2, R20 ;  /* 0x0000000203147224 */ /* 0x000fce00078e0214 */
.L_x_16:
[----:B------:R-:W-:Y:S01]  /*1360*/  BAR.SYNC.DEFER_BLOCKING 0x0 ;  /* 0x0000000000007b1d */ /* 0x000fe20000010000 */
[----:B------:R-:W-:Y:S01]  /*1370*/  UISETP.NE.AND UP1, UPT, UR8, 0x2, UPT ;  /* 0x000000020800788c */ /* 0x000fe2000bf25270 */
[----:B------:R-:W-:Y:S02]  /*1380*/  ISETP.NE.OR P5, PT, R0, 0x2, !P5 ;  /* 0x000000020000780c */ /* 0x000fe40006fa5670 */
[----:B------:R-:W-:-:S06]  /*1390*/  LOP3.LUT R2, R72, 0x1f, RZ, 0xc0, !PT ;  /* 0x0000001f48027812 */ /* 0x000fcc00078ec0ff */
[----:B------:R-:W-:Y:S05]  /*13a0*/  BRA.U UP1, `(.L_x_17) ;  /* 0x0000001101607547 */ /* 0x000fea000b800000 */
[----:B------:R-:W1:Y:S01]  /*13b0*/  LDCU UR13, c[0x0][0x38c] ;  /* 0x00007180ff0d77ac */ /* 0x000e620008000800 */
[----:B------:R-:W2:Y:S01]  /*13c0*/  LDC R9, c[0x0][0x370] ;  /* 0x0000dc00ff097b82 */ /* 0x000ea20000000800 */
[----:B------:R-:W-:Y:S01]  /*13d0*/  PLOP3.LUT P1, PT, PT, PT, UP2, 0x80, 0x8 ;  /* 0x000000000008781c */ /* 0x000fe20003f2f028 */
[----:B------:R-:W-:Y:S01]  /*13e0*/  HFMA2 R12, -RZ, RZ, 0, 0 ;  /* 0x00000000ff0c7431 */ /* 0x000fe200000001ff */
[----:B------:R-:W-:Y:S01]  /*13f0*/  ISETP.EQ.OR P4, PT, R2, RZ, P5 ;  /* 0x000000ff0200720c */ /* 0x000fe20002f82670 */
[----:B------:R-:W-:Y:S01]  /*1400*/  IMAD.MOV.U32 R15, RZ, RZ, 0x1 ;  /* 0x00000001ff0f7424 */ /* 0x000fe200078e00ff */
[----:B------:R-:W-:Y:S01]  /*1410*/  PLOP3.LUT P1, PT, P1, PT, PT, 0x8, 0x80 ;  /* 0x000000000080781c */ /* 0x000fe20000f2e170 */
[----:B------:R-:W-:Y:S01]  /*1420*/  IMAD.MOV.U32 R14, RZ, RZ, RZ ;  /* 0x000000ffff0e7224 */ /* 0x000fe200078e00ff */
[----:B------:R-:W-:Y:S01]  /*1430*/  MOV R8, 0x1 ;  /* 0x0000000100087802 */ /* 0x000fe20000000f00 */
[----:B------:R-:W4:Y:S01]  /*1440*/  LDC R0, c[0x0][0x374] ;  /* 0x0000dd00ff007b82 */ /* 0x000f220000000800 */
[----:B------:R-:W-:Y:S01]  /*1450*/  IMAD.MOV.U32 R10, RZ, RZ, RZ ;  /* 0x000000ffff0a7224 */ /* 0x000fe200078e00ff */
[----:B------:R-:W2:Y:S01]  /*1460*/  LDCU.64 UR22, c[0x0][0x348] ;  /* 0x00006900ff1677ac */ /* 0x000ea20008000a00 */
[----:B------:R-:W-:Y:S01]  /*1470*/  UMOV UR6, URZ ;  /* 0x000000ff00067c82 */ /* 0x000fe20008000000 */
[----:B-1----:R-:W-:-:S04]  /*1480*/  UIADD3 UR5, UPT, UPT, UR13, 0x1f, URZ ;  /* 0x0000001f0d057890 */ /* 0x002fc8000fffe0ff */
[----:B------:R-:W-:-:S04]  /*1490*/  USHF.R.S32.HI UR4, URZ, 0x1f, UR5 ;  /* 0x0000001fff047899 */ /* 0x000fc80008011405 */
[----:B------:R-:W-:-:S04]  /*14a0*/  ULEA.HI UR4, UR4, UR5, URZ, 0x5 ;  /* 0x0000000504047291 */ /* 0x000fc8000f8f28ff */
[----:B------:R-:W-:Y:S02]  /*14b0*/  USHF.R.S32.HI UR15, URZ, 0x5, UR4 ;  /* 0x00000005ff0f7899 */ /* 0x000fe40008011404 */
[----:B------:R-:W-:Y:S02]  /*14c0*/  UIADD3 UR4, UPT, UPT, UR13, -0x1, URZ ;  /* 0xffffffff0d047890 */ /* 0x000fe4000fffe0ff */
[----:B------:R-:W-:Y:S02]  /*14d0*/  UISETP.LT.U32.AND UP0, UPT, UR15, 0x4, UPT ;  /* 0x000000040f00788c */ /* 0x000fe4000bf01070 */
[----:B------:R-:W-:Y:S02]  /*14e0*/  UISETP.GE.U32.AND UP1, UPT, UR4, -0x3f, UPT ;  /* 0xffffffc10400788c */ /* 0x000fe4000bf26070 */
[----:B------:R-:W-:Y:S02]  /*14f0*/  USEL UR14, UR15, 0x4, UP0 ;  /* 0x000000040f0e7887 */ /* 0x000fe40008000000 */
[----:B------:R-:W-:-:S02]  /*1500*/  UIADD3 UR13, UPT, UPT, UR13, 0x3e, URZ ;  /* 0x0000003e0d0d7890 */ /* 0x000fc4000fffe0ff */
[----:B------:R-:W-:Y:S02]  /*1510*/  UIADD3 UR5, UPT, UPT, UR14, -0x1, URZ ;  /* 0xffffffff0e057890 */ /* 0x000fe4000fffe0ff */
[----:B------:R-:W-:-:S03]  /*1520*/  UIADD3 UR7, UPT, UPT, UR15, -UR14, URZ ;  /* 0x8000000e0f077290 */ /* 0x000fc6000fffe0ff */
[----:B------:R-:W-:-:S04]  /*1530*/  @UP1 UIADD3 UR5, UPT, UPT, UR14, URZ, URZ ;  /* 0x000000ff0e051290 */ /* 0x000fc8000fffe0ff */
[----:B--2---:R-:W-:-:S12]  /*1540*/  UIADD3 UR5, UPT, UPT, UR5, 0x1, URZ ;  /* 0x0000000105057890 */ /* 0x004fd8000fffe0ff */
.L_x_35:
[----:B------:R-:W-:Y:S01]  /*1550*/  UISETP.NE.AND UP0, UPT, UR37, URZ, UPT ;  /* 0x000000ff2500728c */ /* 0x000fe2000bf05270 */
[----:B------:R-:W1:Y:S08]  /*1560*/  S2UR UR37, SR_CgaCtaId ;  /* 0x00000000002579c3 */ /* 0x000e700000008800 */
[----:B------:R-:W-:Y:S05]  /*1570*/  BRA.U UP0, `(.L_x_18) ;  /* 0x0000000100347547 */ /* 0x000fea000b800000 */
[----:B------:R-:W2:Y:S01]  /*1580*/  S2R R2, SR_CgaCtaId ;  /* 0x0000000000027919 */ /* 0x000ea20000008800 */
[----:B------:R-:W-:-:S04]  /*1590*/  MOV R3, 0x400 ;  /* 0x0000040000037802 */ /* 0x000fc80000000f00 */
[----:B--2---:R-:W-:Y:S02]  /*15a0*/  LEA R3, R2, R3, 0x18 ;  /* 0x0000000302037211 */ /* 0x004fe400078ec0ff */
[----:B------:R-:W-:-:S03]  /*15b0*/  SHF.L.U32 R2, R8, 0x1f, RZ ;  /* 0x0000001f08027819 */ /* 0x000fc600000006ff */
[----:B------:R-:W-:-:S04]  /*15c0*/  IMAD R3, R10, 0x8, R3 ;  /* 0x000000080a037824 */ /* 0x000fc800078e0203 */
[----:B------:R-:W2:Y:S02]  /*15d0*/  SYNCS.PHASECHK.TRANS64.TRYWAIT P0, [R3+URZ+0x100], R2 ;  /* 0x00010002030075a7 */ /* 0x000ea400080011ff */
[----:B--2---:R-:W-:Y:S05]  /*15e0*/  @!P0 BRA `(.L_x_19) ;  /* 0x0000006400e48947 */ /* 0x004fea0003800000 */
.L_x_131:
[----:B------:R-:W-:Y:S01]  /*15f0*/  VIADD R10, R10, 0x1 ;  /* 0x000000010a0a7836 */ /* 0x000fe20000000000 */
[----:B------:R2:W-:Y:S04]  /*1600*/  SYNCS.ARRIVE.TRANS64.A1T0 RZ, [R3+URZ+0xf0], RZ ;  /* 0x0000f0ff03ff79a7 */ /* 0x0005e800081000ff */
[----:B------:R-:W-:-:S04]  /*1610*/  ISETP.NE.AND P0, PT, R10, 0x2, PT ;  /* 0x000000020a00780c */ /* 0x000fc80003f05270 */
[----:B------:R-:W-:Y:S02]  /*1620*/  SEL R10, R10, RZ, P0 ;  /* 0x000000ff0a0a7207 */ /* 0x000fe40000000000 */
[----:B--2---:R-:W-:-:S04]  /*1630*/  SEL R3, RZ, 0x1, P0 ;  /* 0x00000001ff037807 */ /* 0x004fc80000000000 */
[----:B------:R-:W-:-:S07]  /*1640*/  LOP3.LUT R8, R8, R3, RZ, 0x3c, !PT ;  /* 0x0000000308087212 */ /* 0x000fce00078e3cff */
.L_x_18:
[----:B------:R-:W-:Y:S01]  /*1650*/  UMOV UR4, 0x400 ;  /* 0x0000040000047882 */ /* 0x000fe20000000000 */
[----:B------:R-:W-:Y:S01]  /*1660*/  SHF.L.U32 R2, R15, 0x1f, RZ ;  /* 0x0000001f0f027819 */ /* 0x000fe200000006ff */
[----:B-1----:R-:W-:Y:S01]  /*1670*/  ULEA UR4, UR37, UR4, 0x18 ;  /* 0x0000000425047291 */ /* 0x002fe2000f8ec0ff */
[----:B------:R-:W-:Y:S01]  /*1680*/  R2UR UR35, R21 ;  /* 0x00000000152372ca */ /* 0x000fe200000e0000 */
[----:B------:R-:W-:Y:S01]  /*1690*/  UISETP.GE.U32.AND UP0, UPT, UR13, 0x3f, UPT ;  /* 0x0000003f0d00788c */ /* 0x000fe2000bf06070 */
[----:B------:R-:W-:Y:S01]  /*16a0*/  R2UR UR11, R20 ;  /* 0x00000000140b72ca */ /* 0x000fe200000e0000 */
[----:B------:R-:W-:Y:S01]  /*16b0*/  ULEA UR8, UR6, UR4, 0x3 ;  /* 0x0000000406087291 */ /* 0x000fe2000f8e18ff */
[----:B------:R-:W-:-:S08]  /*16c0*/  UMOV UR24, URZ ;  /* 0x000000ff00187c82 */ /* 0x000fd00008000000 */
[----:B------:R1:W2:Y:S01]  /*16d0*/  SYNCS.PHASECHK.TRANS64.TRYWAIT P0, [UR8+0x20], R2 ;  /* 0x00002002ff0075a7 */ /* 0x0002a20008001108 */
[----:B------:R-:W-:Y:S02]  /*16e0*/  USHF.L.U32 UR35, UR35, 0x6, URZ ;  /* 0x0000000623237899 */ /* 0x000fe400080006ff */
[----:B------:R-:W-:Y:S01]  /*16f0*/  USHF.L.U32 UR11, UR11, 0x7, URZ ;  /* 0x000000070b0b7899 */ /* 0x000fe200080006ff */
[----:B------:R-:W-:Y:S11]  /*1700*/  BRA.U !UP0, `(.L_x_20) ;  /* 0x0000000108a87547 */ /* 0x000ff6000b800000 */
[----:B------:R-:W-:Y:S01]  /*1710*/  UMOV UR16, URZ ;  /* 0x000000ff00107c82 */ /* 0x000fe20008000000 */
[----:B------:R-:W-:-:S05]  /*1720*/  UMOV UR17, UR6 ;  /* 0x0000000600117c82 */ /* 0x000fca0008000000 */
.L_x_25:
[----:B-1----:R-:W-:Y:S01]  /*1730*/  ULEA UR33, UR17, UR4, 0x3 ;  /* 0x0000000411217291 */ /* 0x002fe2000f8e18ff */
[----:B--2---:R-:W-:Y:S01]  /*1740*/  @!P5 MOV R3, 0x3000 ;  /* 0x000030000003d802 */ /* 0x004fe20000000f00 */
[----:B--2---:R-:W-:Y:S10]  /*1750*/  @P0 BRA `(.L_x_21) ;  /* 0x00000000000c0947 */ /* 0x004ff40003800000 */
[----:B------:R-:W-:-:S04]  /*1760*/  SHF.L.U32 R5, R15, 0x1f, RZ ;  /* 0x0000001f0f057819 */ /* 0x000fc800000006ff */
[----:B------:R-:W2:Y:S02]  /*1770*/  SYNCS.PHASECHK.TRANS64.TRYWAIT P0, [UR33+0x20], R5 ;  /* 0x00002005ff0075a7 */ /* 0x000ea40008001121 */
[----:B--2---:R-:W-:Y:S05]  /*1780*/  @!P0 BRA `(.L_x_22) ;  /* 0x0000006400908947 */ /* 0x004fea0003800000 */
.L_x_21:
[----:B------:R2:W-:Y:S01]  /*1790*/  @!P5 SYNCS.ARRIVE.TRANS64 RZ, [UR33], R3 ;  /* 0x00000003ffffd9a7 */ /* 0x0005e20008000021 */
[----:B------:R-:W-:Y:S04]  /*17a0*/  BSSY.RECONVERGENT B0, `(.L_x_23) ;  /* 0x0000003000007945 */ /* 0x000fe80003800200 */
[----:B------:R-:W-:Y:S05]  /*17b0*/  @P4 BRA `(.L_x_24) ;  /* 0x0000000000044947 */ /* 0x000fea0003800000 */
[----:B------:R-:W-:Y:S05]  /*17c0*/  BPT.TRAP 0x1 ;  /* 0x000000040000795c */ /* 0x000fea0000300000 */
.L_x_24:
[----:B------:R-:W-:Y:S05]  /*17d0*/  BSYNC.RECONVERGENT B0 ;  /* 0x0000000000007941 */ /* 0x000fea0003800200 */
.L_x_23:
[----:B------:R-:W-:Y:S02]  /*17e0*/  UIADD3 UR6, UPT, UPT, UR17, 0x1, URZ ;  /* 0x0000000111067890 */ /* 0x000fe4000fffe0ff */
[----:B------:R-:W-:Y:S02]  /*17f0*/  ULEA UR32, UR17, UR4, 0xc ;  /* 0x0000000411207291 */ /* 0x000fe4000f8e60ff */
[----:B------:R-:W-:Y:S02]  /*1800*/  UISETP.NE.AND UP0, UPT, UR6, 0x4, UPT ;  /* 0x000000040600788c */ /* 0x000fe4000bf05270 */
[----:B------:R-:W-:Y:S02]  /*1810*/  UIADD3 UR26, UP1, UPT, UR22, 0x80, URZ ;  /* 0x00000080161a7890 */ /* 0x000fe4000ff3e0ff */
[----:B------:R-:W-:Y:S02]  /*1820*/  USEL UR9, URZ, 0x1, UP0 ;  /* 0x00000001ff097887 */ /* 0x000fe40008000000 */
[----:B------:R-:W-:-:S02]  /*1830*/  USEL UR6, UR6, URZ, UP0 ;  /* 0x000000ff06067287 */ /* 0x000fc40008000000 */
[----:B------:R-:W-:Y:S02]  /*1840*/  UIADD3 UR20, UP0, UPT, UR22, 0x180, URZ ;  /* 0x0000018016147890 */ /* 0x000fe4000ff1e0ff */
[----:B------:R-:W-:Y:S01]  /*1850*/  ULEA UR8, UR6, UR4, 0x3 ;  /* 0x0000000406087291 */ /* 0x000fe2000f8e18ff */
[----:B------:R-:W-:Y:S01]  /*1860*/  LOP3.LUT R15, R15, UR9, RZ, 0x3c, !PT ;  /* 0x000000090f0f7c12 */ /* 0x000fe2000f8e3cff */
[----:B------:R-:W-:Y:S02]  /*1870*/  USHF.L.U32 UR34, UR16, 0x5, URZ ;  /* 0x0000000510227899 */ /* 0x000fe400080006ff */
[----:B------:R-:W-:Y:S01]  /*1880*/  UIADD3.X UR27, UPT, UPT, URZ, UR23, URZ, UP1, !UPT ;  /* 0x00000017ff1b7290 */ /* 0x000fe20008ffe4ff */
[----:B-1----:R-:W-:Y:S01]  /*1890*/  SHF.L.U32 R2, R15, 0x1f, RZ ;  /* 0x0000001f0f027819 */ /* 0x002fe200000006ff */
[----:B------:R-:W-:Y:S02]  /*18a0*/  UIADD3 UR32, UPT, UPT, UR32, 0x4400, URZ ;  /* 0x0000440020207890 */ /* 0x000fe4000fffe0ff */
[----:B------:R-:W-:Y:S01]  /*18b0*/  UIADD3.X UR21, UPT, UPT, URZ, UR23, URZ, UP0, !UPT ;  /* 0x00000017ff157290 */ /* 0x000fe200087fe4ff */
[----:B------:R1:W1:Y:S01]  /*18c0*/  SYNCS.PHASECHK.TRANS64.TRYWAIT P0, [UR8+0x20], R2 ;  /* 0x00002002ff0075a7 */ /* 0x0002620008001108 */
[----:B------:R-:W-:Y:S01]  /*18d0*/  ULEA UR8, UR17, UR4, 0xd ;  /* 0x0000000411087291 */ /* 0x000fe2000f8e68ff */
[----:B------:R-:W-:Y:S01]  /*18e0*/  UMOV UR18, 0x0 ;  /* 0x0000000000127882 */ /* 0x000fe20000000000 */
[----:B------:R-:W-:-:S02]  /*18f0*/  UMOV UR19, 0x10000000 ;  /* 0x1000000000137882 */ /* 0x000fc40000000000 */
[----:B------:R-:W-:Y:S01]  /*1900*/  UIADD3 UR8, UPT, UPT, UR8, 0x8400, URZ ;  /* 0x0000840008087890 */ /* 0x000fe2000fffe0ff */
[----:B------:R1:W-:Y:S01]  /*1910*/  UTMALDG.3D [UR32], [UR26], desc[UR18] ;  /* 0x000012201a0075b4 */ /* 0x0003e20008011000 */
[----:B------:R-:W-:Y:S01]  /*1920*/  UMOV UR12, UR36 ;  /* 0x00000024000c7c82 */ /* 0x000fe20008000000 */
[----:B------:R-:W-:Y:S01]  /*1930*/  UMOV UR9, UR33 ;  /* 0x0000002100097c82 */ /* 0x000fe20008000000 */
[----:B------:R-:W-:Y:S01]  /*1940*/  UMOV UR10, UR34 ;  /* 0x00000022000a7c82 */ /* 0x000fe20008000000 */
[----:B------:R-:W-:Y:S01]  /*1950*/  UIADD3 UR16, UPT, UPT, UR16, 0x1, URZ ;  /* 0x0000000110107890 */ /* 0x000fe2000fffe0ff */
[----:B------:R-:W-:Y:S01]  /*1960*/  UMOV UR24, UR5 ;  /* 0x0000000500187c82 */ /* 0x000fe20008000000 */
[----:B------:R-:W-:Y:S02]  /*1970*/  UMOV UR17, UR6 ;  /* 0x0000000600117c82 */ /* 0x000fe40008000000 */
[----:B------:R1:W-:Y:S01]  /*1980*/  UTMALDG.3D [UR8], [UR20], desc[UR18] ;  /* 0x00001208140075b4 */ /* 0x0003e20008011000 */
[----:B------:R-:W-:-:S09]  /*1990*/  UISETP.NE.AND UP0, UPT, UR16, UR5, UPT ;  /* 0x000000051000728c */ /* 0x000fd2000bf05270 */
[----:B------:R-:W-:Y:S05]  /*19a0*/  BRA.U UP0, `(.L_x_25) ;  /* 0xfffffffd00607547 */ /* 0x000fea000b83ffff */
.L_x_20:
[----:B-1----:R-:W-:Y:S01]  /*19b0*/  ULEA UR8, UR6, UR4, 0x3 ;  /* 0x0000000406087291 */ /* 0x002fe2000f8e18ff */
[----:B------:R-:W-:Y:S01]  /*19c0*/  SHF.L.U32 R2, R15, 0x1f, RZ ;  /* 0x0000001f0f027819 */ /* 0x000fe200000006ff */
[----:B------:R-:W-:Y:S01]  /*19d0*/  @!P1 SYNCS.ARRIVE.TRANS64.A1T0 RZ, [UR4+0x88], RZ ;  /* 0x000088ffffff99a7 */ /* 0x000fe20008100004 */
[----:B------:R-:W-:-:S06]  /*19e0*/  UISETP.GT.AND UP0, UPT, UR15, UR14, UPT ;  /* 0x0000000e0f00728c */ /* 0x000fcc000bf04270 */
[----:B--2---:R1:W2:Y:S03]  /*19f0*/  SYNCS.PHASECHK.TRANS64.TRYWAIT P0, [UR8+0x20], R2 ;  /* 0x00002002ff0075a7 */ /* 0x0042a60008001108 */
[----:B------:R-:W-:Y:S05]  /*1a00*/  BRA.U !UP0, `(.L_x_26) ;  /* 0x0000000108ac7547 */ /* 0x000fea000b800000 */
[----:B------:R-:W-:Y:S01]  /*1a10*/  UIADD3 UR21, UPT, UPT, UR7, UR24, URZ ;  /* 0x0000001807157290 */ /* 0x000fe2000fffe0ff */
[----:B------:R-:W-:-:S11]  /*1a20*/  UMOV UR25, UR6 ;  /* 0x0000000600197c82 */ /* 0x000fd60008000000 */
.L_x_31:
[----:B-1----:R-:W-:Y:S01]  /*1a30*/  ULEA UR17, UR25, UR4, 0x3 ;  /* 0x0000000419117291 */ /* 0x002fe2000f8e18ff */
[----:B--2---:R-:W-:Y:S01]  /*1a40*/  @!P5 MOV R3, 0x3000 ;  /* 0x000030000003d802 */ /* 0x004fe20000000f00 */
[----:B--2---:R-:W-:Y:S10]  /*1a50*/  @P0 BRA `(.L_x_27) ;  /* 0x00000000000c0947 */ /* 0x004ff40003800000 */
[----:B------:R-:W-:-:S04]  /*1a60*/  SHF.L.U32 R5, R15, 0x1f, RZ ;  /* 0x0000001f0f057819 */ /* 0x000fc800000006ff */
[----:B------:R-:W2:Y:S02]  /*1a70*/  SYNCS.PHASECHK.TRANS64.TRYWAIT P0, [UR17+0x20], R5 ;  /* 0x00002005ff0075a7 */ /* 0x000ea40008001111 */
[----:B--2---:R-:W-:Y:S05]  /*1a80*/  @!P0 BRA `(.L_x_28) ;  /* 0x0000006000e88947 */ /* 0x004fea0003800000 */
.L_x_27:
[----:B------:R2:W-:Y:S01]  /*1a90*/  @!P5 SYNCS.ARRIVE.TRANS64 RZ, [UR17], R3 ;  /* 0x00000003ffffd9a7 */ /* 0x0005e20008000011 */
[----:B------:R-:W-:Y:S04]  /*1aa0*/  BSSY.RECONVERGENT B0, `(.L_x_29) ;  /* 0x0000003000007945 */ /* 0x000fe80003800200 */
[----:B------:R-:W-:Y:S05]  /*1ab0*/  @P4 BRA `(.L_x_30) ;  /* 0x0000000000044947 */ /* 0x000fea0003800000 */
[----:B------:R-:W-:Y:S05]  /*1ac0*/  BPT.TRAP 0x1 ;  /* 0x000000040000795c */ /* 0x000fea0000300000 */
.L_x_30:
[----:B------:R-:W-:Y:S05]  /*1ad0*/  BSYNC.RECONVERGENT B0 ;  /* 0x0000000000007941 */ /* 0x000fea0003800200 */
.L_x_29:
        /* <DEDUP_REMOVED lines=10> */
[----:B------:R-:W-:Y:S01]  /*1b80*/  UIADD3 UR16, UPT, UPT, UR16, 0x4400, URZ ;  /* 0x0000440010107890 */ /* 0x000fe2000fffe0ff */
[----:B-1----:R-:W-:Y:S01]  /*1b90*/  SHF.L.U32 R2, R15, 0x1f, RZ ;  /* 0x0000001f0f027819 */ /* 0x002fe200000006ff */
[----:B------:R-:W-:Y:S02]  /*1ba0*/  UIADD3.X UR31, UPT, UPT, URZ, UR23, URZ, UP1, !UPT ;  /* 0x00000017ff1f7290 */ /* 0x000fe40008ffe4ff */
[----:B------:R-:W-:Y:S01]  /*1bb0*/  UIADD3.X UR29, UPT, UPT, URZ, UR23, URZ, UP0, !UPT ;  /* 0x00000017ff1d7290 */ /* 0x000fe200087fe4ff */
[----:B------:R1:W1:Y:S01]  /*1bc0*/  SYNCS.PHASECHK.TRANS64.TRYWAIT P0, [UR8+0x20], R2 ;  /* 0x00002002ff0075a7 */ /* 0x0002620008001108 */
[----:B------:R-:W-:Y:S01]  /*1bd0*/  ULEA UR8, UR25, UR4, 0xd ;  /* 0x0000000419087291 */ /* 0x000fe2000f8e68ff */
[----:B------:R-:W-:Y:S01]  /*1be0*/  UMOV UR26, 0x0 ;  /* 0x00000000001a7882 */ /* 0x000fe20000000000 */
[----:B------:R-:W-:-:S02]  /*1bf0*/  UMOV UR27, 0x10000000 ;  /* 0x10000000001b7882 */ /* 0x000fc40000000000 */
[----:B------:R-:W-:Y:S01]  /*1c00*/  UIADD3 UR8, UPT, UPT, UR8, 0x8400, URZ ;  /* 0x0000840008087890 */ /* 0x000fe2000fffe0ff */
[----:B------:R-:W-:Y:S01]  /*1c10*/  UMOV UR19, UR35 ;  /* 0x0000002300137c82 */ /* 0x000fe20008000000 */
[----:B------:R-:W-:Y:S01]  /*1c20*/  UMOV UR20, UR36 ;  /* 0x0000002400147c82 */ /* 0x000fe20008000000 */
[----:B------:R-:W-:Y:S01]  /*1c30*/  UMOV UR12, UR36 ;  /* 0x00000024000c7c82 */ /* 0x000fe20008000000 */
[----:B------:R-:W-:Y:S01]  /*1c40*/  UMOV UR9, UR17 ;  /* 0x0000001100097c82 */ /* 0x000fe20008000000 */
[----:B------:R-:W-:Y:S01]  /*1c50*/  UMOV UR10, UR18 ;  /* 0x00000012000a7c82 */ /* 0x000fe20008000000 */
[----:B------:R1:W-:Y:S01]  /*1c60*/  UTMALDG.3D [UR16], [UR30], desc[UR26] ;  /* 0x00001a101e0075b4 */ /* 0x0003e20008011000 */
[----:B------:R-:W-:Y:S01]  /*1c70*/  UIADD3 UR24, UPT, UPT, UR24, 0x1, URZ ;  /* 0x0000000118187890 */ /* 0x000fe2000fffe0ff */
[----:B------:R-:W-:-:S03]  /*1c80*/  UMOV UR25, UR6 ;  /* 0x0000000600197c82 */ /* 0x000fc60008000000 */
[----:B------:R-:W-:Y:S01]  /*1c90*/  UISETP.NE.AND UP0, UPT, UR24, UR21, UPT ;  /* 0x000000151800728c */ /* 0x000fe2000bf05270 */
[----:B------:R1:W-:Y:S08]  /*1ca0*/  UTMALDG.3D [UR8], [UR28], desc[UR26] ;  /* 0x00001a081c0075b4 */ /* 0x0003f00008011000 */
[----:B------:R-:W-:Y:S05]  /*1cb0*/  BRA.U UP0, `(.L_x_31) ;  /* 0xfffffffd005c7547 */ /* 0x000fea000b83ffff */
.L_x_26:
[----:B-1----:R-:W-:Y:S01]  /*1cc0*/  LEA R2, R14, UR4, 0x3 ;  /* 0x000000040e027c11 */ /* 0x002fe2000f8e18ff */
[----:B------:R-:W-:Y:S01]  /*1cd0*/  NOP ;  /* 0x0000000000007918 */ /* 0x000fe20000000000 */
[----:B--2---:R-:W-:Y:S02]  /*1ce0*/  SHF.L.U32 R3, R12, 0x1f, RZ ;  /* 0x0000001f0c037819 */ /* 0x004fe400000006ff */
[----:B------:R-:W-:Y:S02]  /*1cf0*/  LEA R4, R14, UR4, 0x4 ;  /* 0x000000040e047c11 */ /* 0x000fe4000f8e20ff */
[----:B------:R-:W1:Y:S02]  /*1d00*/  SYNCS.PHASECHK.TRANS64.TRYWAIT P0, [R2+URZ+0x90], R3 ;  /* 0x00009003020075a7 */ /* 0x000e6400080011ff */
[----:B-1----:R-:W-:Y:S05]  /*1d10*/  @!P0 BRA `(.L_x_32) ;  /* 0x00000060005c8947 */ /* 0x002fea0003800000 */
.L_x_134:
[----:B------:R-:W2:Y:S01]  /*1d20*/  LDS.128 R4, [R4+0x120] ;  /* 0x0001200004047984 */ /* 0x000ea20000000c00 */
[----:B---3--:R-:W-:Y:S01]  /*1d30*/  ISETP.GE.AND P0, PT, R26, 0x1, PT ;  /* 0x000000011a00780c */ /* 0x008fe20003f06270 */
[----:B-1----:R-:W-:Y:S01]  /*1d40*/  VIADD R2, R2, 0xa0 ;  /* 0x000000a002027836 */ /* 0x002fe20000000000 */
[----:B------:R-:W-:Y:S01]  /*1d50*/  @!PT LDS RZ, [RZ] ;  /* 0x00000000fffff984 */ /* 0x000fe20000000800 */
[----:B------:R-:W-:Y:S01]  /*1d60*/  @!PT LDS RZ, [RZ] ;  /* 0x00000000fffff984 */ /* 0x000fe20000000800 */
[----:B------:R-:W-:Y:S01]  /*1d70*/  @!PT LDS RZ, [RZ] ;  /* 0x00000000fffff984 */ /* 0x000fe20000000800 */
[----:B------:R-:W-:Y:S01]  /*1d80*/  @!PT LDS RZ, [RZ] ;  /* 0x00000000fffff984 */ /* 0x000fe20000000800 */
[----:B------:R1:W-:Y:S06]  /*1d90*/  MEMBAR.ALL.CTA ;  /* 0x0000000000007992 */ /* 0x0003ec0000008000 */
[----:B-1----:R-:W1:Y:S01]  /*1da0*/  FENCE.VIEW.ASYNC.S ;  /* 0x00000000000073c6 */ /* 0x002e620000000000 */
[----:B------:R-:W-:-:S04]  /*1db0*/  PRMT R2, RZ, 0x654, R2 ;  /* 0x00000654ff027816 */ /* 0x000fc80000000002 */
[----:B-1----:R1:W-:Y:S01]  /*1dc0*/  SYNCS.ARRIVE.TRANS64.RED.A1T0 RZ, [R2+URZ], RZ ;  /* 0x000000ff02ff79a7 */ /* 0x0023e200081004ff */
[----:B--2---:R-:W-:-:S13]  /*1dd0*/  LOP3.LUT P2, RZ, R6, 0x1, RZ, 0xc0, !PT ;  /* 0x0000000106ff7812 */ /* 0x004fda000784c0ff */
[----:B------:R-:W-:Y:S01]  /*1de0*/  @P2 SHF.R.U32.HI R3, RZ, 0x10, R5 ;  /* 0x00000010ff032819 */ /* 0x000fe20000011605 */
[----:B------:R-:W-:Y:S01]  /*1df0*/  VOTEU.ANY UP0, P2 ;  /* 0x0000000000ff7886 */ /* 0x000fe20001000100 */
[----:B------:R-:W-:Y:S02]  /*1e00*/  @P2 MOV R13, R4 ;  /* 0x00000004000d2202 */ /* 0x000fe40000000f00 */
[----:B------:R-:W-:Y:S02]  /*1e10*/  @P2 R2UR.BROADCAST UR8, R3 ;  /* 0x00000000030822ca */ /* 0x000fe400008e0000 */
[----:B------:R-:W-:-:S11]  /*1e20*/  @P2 LOP3.LUT R11, R5, 0xffff, RZ, 0xc0, !PT ;  /* 0x0000ffff050b2812 */ /* 0x000fd600078ec0ff */
[----:B------:R-:W-:Y:S01]  /*1e30*/  @UP0 UMOV UR36, UR8 ;  /* 0x0000000800240c82 */ /* 0x000fe20008000000 */
[----:B-1----:R-:W-:Y:S05]  /*1e40*/  @!P0 BRA `(.L_x_33) ;  /* 0x0000000000b88947 */ /* 0x002fea0003800000 */
[----:B------:R-:W4:Y:S01]  /*1e50*/  LDC.64 R4, c[0x0][0xb18] ;  /* 0x0002c600ff047b82 */ /* 0x000f220000000a00 */
[----:B------:R-:W-:-:S07]  /*1e60*/  ISETP.NE.AND P3, PT, R26, 0x1, PT ;  /* 0x000000011a00780c */ /* 0x000fce0003f65270 */
[----:B------:R-:W1:Y:S08]  /*1e70*/  LDC.64 R6, c[0x0][0xb10] ;  /* 0x0002c400ff067b82 */ /* 0x000e700000000a00 */
[----:B------:R-:W2:Y:S08]  /*1e80*/  LDC R16, c[0x0][0xb20] ;  /* 0x0002c800ff107b82 */ /* 0x000eb00000000800 */
[----:B------:R-:W3:Y:S01]  /*1e90*/  LDC R18, c[0x0][0xb0c] ;  /* 0x0002c300ff127b82 */ /* 0x000ee20000000800 */
[----:B----4-:R-:W-:Y:S01]  /*1ea0*/  IMAD.HI.U32 R17, R0, R5, RZ ;  /* 0x0000000500117227 */ /* 0x010fe200078e00ff */
[----:B------:R-:W-:-:S03]  /*1eb0*/  ISETP.NE.AND P0, PT, R4, 0x1, PT ;  /* 0x000000010400780c */ /* 0x000fc60003f05270 */
[----:B------:R-:W-:-:S03]  /*1ec0*/  IMAD.HI.U32 R5, R11, R5, RZ ;  /* 0x000000050b057227 */ /* 0x000fc600078e00ff */
[----:B------:R-:W4:Y:S01]  /*1ed0*/  LDC.64 R2, c[0x0][0xb28] ;  /* 0x0002ca00ff027b82 */ /* 0x000f220000000a00 */
[----:B-1----:R-:W-:-:S04]  /*1ee0*/  IMAD.HI.U32 R20, R9, R6, RZ ;  /* 0x0000000609147227 */ /* 0x002fc800078e00ff */
[----:B------:R-:W-:Y:S01]  /*1ef0*/  IMAD.HI.U32 R22, R13, R6, RZ ;  /* 0x000000060d167227 */ /* 0x000fe200078e00ff */
[----:B------:R-:W-:Y:S02]  /*1f00*/  SHF.R.U32.HI R20, RZ, R7, R20 ;  /* 0x00000007ff147219 */ /* 0x000fe40000011614 */
[-C--:B--2---:R-:W-:Y:S02]  /*1f10*/  SHF.R.U32.HI R17, RZ, R16.reuse, R17 ;  /* 0x00000010ff117219 */ /* 0x084fe40000011611 */
[----:B------:R-:W-:Y:S02]  /*1f20*/  SHF.R.U32.HI R16, RZ, R16, R5 ;  /* 0x00000010ff107219 */ /* 0x000fe40000011605 */
[----:B------:R-:W-:Y:S02]  /*1f30*/  SEL R17, R0, R17, !P0 ;  /* 0x0000001100117207 */ /* 0x000fe40004000000 */
[----:B------:R-:W-:Y:S02]  /*1f40*/  SHF.R.U32.HI R22, RZ, R7, R22 ;  /* 0x00000007ff167219 */ /* 0x000fe40000011616 */
[----:B---3--:R-:W-:-:S02]  /*1f50*/  ISETP.NE.AND P1, PT, R18, 0x1, PT ;  /* 0x000000011200780c */ /* 0x008fc40003f25270 */
[----:B------:R-:W-:Y:S02]  /*1f60*/  SEL R5, R11, R16, !P0 ;  /* 0x000000100b057207 */ /* 0x000fe40004000000 */
[----:B------:R-:W-:Y:S02]  /*1f70*/  SEL R19, R9, R20, !P1 ;  /* 0x0000001409137207 */ /* 0x000fe40004800000 */
[----:B------:R-:W-:Y:S01]  /*1f80*/  SEL R7, R13, R22, !P1 ;  /* 0x000000160d077207 */ /* 0x000fe20004800000 */
[----:B----4-:R-:W-:-:S04]  /*1f90*/  IMAD.HI.U32 R20, R17, R2, RZ ;  /* 0x0000000211147227 */ /* 0x010fc800078e00ff */
[----:B------:R-:W-:Y:S01]  /*1fa0*/  IMAD.HI.U32 R6, R19, R2, RZ ;  /* 0x0000000213067227 */ /* 0x000fe200078e00ff */
[----:B------:R-:W-:-:S04]  /*1fb0*/  @P3 SHF.R.U32.HI R17, RZ, R3, R20 ;  /* 0x00000003ff113219 */ /* 0x000fc80000011614 */
        /* <DEDUP_REMOVED lines=8> */
[----:B------:R-:W-:-:S04]  /*2040*/  @!P0 IMAD.HI.U32 R16, R7, R2, RZ ;  /* 0x0000000207108227 */ /* 0x000fc800078e00ff */
[----:B------:R-:W-:Y:S01]  /*2050*/  IMAD.MOV R2, RZ, RZ, -R6 ;  /* 0x000000ffff027224 */ /* 0x000fe200078e0a06 */
[----:B------:R-:W-:-:S03]  /*2060*/  @!P0 SHF.R.U32.HI R16, RZ, R3, R16 ;  /* 0x00000003ff108219 */ /* 0x000fc60000011610 */
[----:B------:R-:W-:Y:S01]  /*2070*/  IMAD R2, R26, R2, R5 ;  /* 0x000000021a027224 */ /* 0x000fe200078e0205 */
[----:B------:R-:W-:Y:S02]  /*2080*/  @!P0 SEL R3, R7, R16, !P3 ;  /* 0x0000001007038207 */ /* 0x000fe40005800000 */
[----:B------:R-:W-:-:S03]  /*2090*/  IADD3 R16, PT, PT, -R5, RZ, RZ ;  /* 0x000000ff05107210 */ /* 0x000fc60007ffe1ff */
[--C-:B------:R-:W-:Y:S02]  /*20a0*/  @!P0 IMAD.IADD R6, R6, 0x1, -R3.reuse ;  /* 0x0000000106068824 */ /* 0x100fe400078e0a03 */
[----:B------:R-:W-:Y:S01]  /*20b0*/  @!P0 IMAD R3, R2, R19, R3 ;  /* 0x0000001302038224 */ /* 0x000fe200078e0203 */
[----:B------:R-:W-:Y:S01]  /*20c0*/  IADD3 R2, PT, PT, -R7, RZ, RZ ;  /* 0x000000ff07027210 */ /* 0x000fe20007ffe1ff */
[----:B------:R-:W-:Y:S02]  /*20d0*/  @!P0 IMAD R5, R26, R6, R7 ;  /* 0x000000061a058224 */ /* 0x000fe400078e0207 */
[----:B------:R-:W-:Y:S02]  /*20e0*/  IMAD R11, R4, R16, R11 ;  /* 0x00000010040b7224 */ /* 0x000fe400078e020b */
[----:B------:R-:W-:Y:S02]  /*20f0*/  @!P0 IMAD.MOV.U32 R7, RZ, RZ, R3 ;  /* 0x000000ffff078224 */ /* 0x000fe400078e0003 */
[----:B------:R-:W-:-:S02]  /*2100*/  IMAD R2, R18, R2, R13 ;  /* 0x0000000212027224 */ /* 0x000fc400078e020d */
[----:B------:R-:W-:Y:S02]  /*2110*/  IMAD R11, R5, R4, R11 ;  /* 0x00000004050b7224 */ /* 0x000fe400078e020b */
[----:B------:R-:W-:Y:S02]  /*2120*/  IMAD R13, R7, R18, R2 ;  /* 0x00000012070d7224 */ /* 0x000fe400078e0202 */
.L_x_33:
[----:B------:R-:W1:Y:S02]  /*2130*/  LDCU UR8, c[0x0][0xb30] ;  /* 0x00016600ff0877ac */ /* 0x000e640008000800 */
[----:B-1----:R-:W-:-:S09]  /*2140*/  UISETP.NE.AND UP0, UPT, UR8, 0x1, UPT ;  /* 0x000000010800788c */ /* 0x002fd2000bf05270 */
[----:B------:R-:W-:Y:S05]  /*2150*/  BRA.U UP0, `(.L_x_34) ;  /* 0x0000000100407547 */ /* 0x000fea000b800000 */
[----:B------:R-:W1:Y:S08]  /*2160*/  LDC.64 R4, c[0x0][0xb10] ;  /* 0x0002c400ff047b82 */ /* 0x000e700000000a00 */
[----:B------:R-:W2:Y:S08]  /*2170*/  LDC.64 R2, c[0x0][0xb18] ;  /* 0x0002c600ff027b82 */ /* 0x000eb00000000a00 */
[----:B------:R-:W3:Y:S08]  /*2180*/  LDC R6, c[0x0][0xb20] ;  /* 0x0002c800ff067b82 */ /* 0x000ef00000000800 */
[----:B------:R-:W4:Y:S01]  /*2190*/  LDC R16, c[0x0][0xb0c] ;  /* 0x0002c300ff107b82 */ /* 0x000f220000000800 */
[----:B-1----:R-:W-:-:S05]  /*21a0*/  IMAD.HI.U32 R4, R13, R4, RZ ;  /* 0x000000040d047227 */ /* 0x002fca00078e00ff */
[----:B------:R-:W-:Y:S01]  /*21b0*/  SHF.R.U32.HI R4, RZ, R5, R4 ;  /* 0x00000005ff047219 */ /* 0x000fe20000011604 */
[----:B--2---:R-:W-:Y:S01]  /*21c0*/  IMAD.HI.U32 R3, R11, R3, RZ ;  /* 0x000000030b037227 */ /* 0x004fe200078e00ff */
[----:B------:R-:W-:-:S04]  /*21d0*/  ISETP.NE.AND P0, PT, R2, 0x1, PT ;  /* 0x000000010200780c */ /* 0x000fc80003f05270 */
[----:B---3--:R-:W-:-:S04]  /*21e0*/  SHF.R.U32.HI R6, RZ, R6, R3 ;  /* 0x00000006ff067219 */ /* 0x008fc80000011603 */
[----:B------:R-:W-:Y:S02]  /*21f0*/  SEL R3, R11, R6, !P0 ;  /* 0x000000060b037207 */ /* 0x000fe40004000000 */
[----:B----4-:R-:W-:-:S04]  /*2200*/  ISETP.NE.AND P1, PT, R16, 0x1, PT ;  /* 0x000000011000780c */ /* 0x010fc80003f25270 */
[----:B------:R-:W-:-:S05]  /*2210*/  SEL R4, R13, R4, !P1 ;  /* 0x000000040d047207 */ /* 0x000fca0004800000 */
[----:B------:R-:W-:Y:S02]  /*2220*/  IMAD.IADD R5, R3, 0x1, -R4 ;  /* 0x0000000103057824 */ /* 0x000fe400078e0a04 */
[----:B------:R-:W-:Y:S02]  /*2230*/  IMAD.IADD R3, R4, 0x1, -R3 ;  /* 0x0000000104037824 */ /* 0x000fe400078e0a03 */
[----:B------:R-:W-:Y:S02]  /*2240*/  IMAD R13, R5, R16, R13 ;  /* 0x00000010050d7224 */ /* 0x000fe400078e020d */
[----:B------:R-:W-:-:S07]  /*2250*/  IMAD R11, R3, R2, R11 ;  /* 0x00000002030b7224 */ /* 0x000fce00078e020b */
.L_x_34:
[----:B------:R-:W-:Y:S01]  /*2260*/  VIADD R14, R14, 0x1 ;  /* 0x000000010e0e7836 */ /* 0x000fe20000000000 */
[----:B------:R-:W-:Y:S01]  /*2270*/  PLOP3.LUT P1, PT, PT, PT, PT, 0x80, 0x8 ;  /* 0x000000000008781c */ /* 0x000fe20003f2f070 */
[----:B------:R-:W-:Y:S02]  /*2280*/  IMAD.IADD R21, R13, 0x1, R60 ;  /* 0x000000010d157824 */ /* 0x000fe400078e023c */
[----:B------:R-:W-:Y:S01]  /*2290*/  IMAD.IADD R20, R11, 0x1, R58 ;  /* 0x000000010b147824 */ /* 0x000fe200078e023a */
[----:B------:R-:W-:-:S04]  /*22a0*/  ISETP.NE.AND P0, PT, R14, 0x2, PT ;  /* 0x000000020e00780c */ /* 0x000fc80003f05270 */
[----:B------:R-:W-:Y:S02]  /*22b0*/  SEL R3, RZ, 0x1, P0 ;  /* 0x00000001ff037807 */ /* 0x000fe40000000000 */
[----:B------:R-:W-:Y:S02]  /*22c0*/  SEL R14, R14, RZ, P0 ;  /* 0x000000ff0e0e7207 */ /* 0x000fe40000000000 */
[----:B------:R-:W-:Y:S01]  /*22d0*/  LOP3.LUT R12, R12, R3, RZ, 0x3c, !PT ;  /* 0x000000030c0c7212 */ /* 0x000fe200078e3cff */
[----:B------:R-:W-:Y:S06]  /*22e0*/  @P2 BRA `(.L_x_35) ;  /* 0xfffffff000982947 */ /* 0x000fec000383ffff */
[----:B------:R-:W-:Y:S01]  /*22f0*/  UIADD3 UR4, UPT, UPT, UR4, 0x20, URZ ;  /* 0x0000002004047890 */ /* 0x000fe2000fffe0ff */
[----:B------:R-:W-:-:S03]  /*2300*/  SHF.L.U32 R3, R15, 0x1f, RZ ;  /* 0x0000001f0f037819 */ /* 0x000fc600000006ff */
[----:B------:R-:W-:-:S09]  /*2310*/  ULEA UR5, UR6, UR4, 0x3 ;  /* 0x0000000406057291 */ /* 0x000fd2000f8e18ff */
[----:B------:R-:W1:Y:S02]  /*2320*/  SYNCS.PHASECHK.TRANS64.TRYWAIT P0, [UR5], R3 ;  /* 0x00000003ff0075a7 */ /* 0x000e640008001105 */
[----:B-1----:R-:W-:Y:S05]  /*2330*/  @!P0 BRA `(.L_x_36) ;  /* 0x0000005800e88947 */ /* 0x002fea0003800000 */
.L_x_136:
[----:B------:R-:W-:-:S04]  /*2340*/  UIADD3 UR6, UPT, UPT, UR6, 0x1, URZ ;  /* 0x0000000106067890 */ /* 0x000fc8000fffe0ff */
[----:B------:R-:W-:-:S04]  /*2350*/  UISETP.NE.AND UP0, UPT, UR6, 0x4, UPT ;  /* 0x000000040600788c */ /* 0x000fc8000bf05270 */
[----:B------:R-:W-:Y:S02]  /*2360*/  USEL UR7, URZ, 0x1, UP0 ;  /* 0x00000001ff077887 */ /* 0x000fe40008000000 */
[----:B------:R-:W-:-:S04]  /*2370*/  USEL UR6, UR6, URZ, UP0 ;  /* 0x000000ff06067287 */ /* 0x000fc80008000000 */
[----:B------:R-:W-:Y:S01]  /*2380*/  ULEA UR5, UR6, UR4, 0x3 ;  /* 0x0000000406057291 */ /* 0x000fe2000f8e18ff */
[----:B------:R-:W-:-:S04]  /*2390*/  LOP3.LUT R2, R15, UR7, RZ, 0x3c, !PT ;  /* 0x000000070f027c12 */ /* 0x000fc8000f8e3cff */
[----:B-1----:R-:W-:-:S04]  /*23a0*/  SHF.L.U32 R3, R2, 0x1f, RZ ;  /* 0x0000001f02037819 */ /* 0x002fc800000006ff */
[----:B------:R-:W1:Y:S02]  /*23b0*/  SYNCS.PHASECHK.TRANS64.TRYWAIT P0, [UR5], R3 ;  /* 0x00000003ff0075a7 */ /* 0x000e640008001105 */
[----:B-1----:R-:W-:Y:S05]  /*23c0*/  @!P0 BRA `(.L_x_37) ;  /* 0x0000005800dc8947 */ /* 0x002fea0003800000 */
.L_x_138:
        /* <DEDUP_REMOVED lines=9> */
.L_x_140:
[----:B------:R-:W-:-:S04]  /*2460*/  UIADD3 UR6, UPT, UPT, UR6, 0x1, URZ ;  /* 0x0000000106067890 */ /* 0x000fc8000fffe0ff */
[----:B------:R-:W-:-:S04]  /*2470*/  UISETP.NE.AND UP0, UPT, UR6, 0x4, UPT ;  /* 0x000000040600788c */ /* 0x000fc8000bf05270 */
[----:B------:R-:W-:Y:S02]  /*2480*/  USEL UR5, URZ, 0x1, UP0 ;  /* 0x00000001ff057887 */ /* 0x000fe40008000000 */
[----:B------:R-:W-:-:S04]  /*2490*/  USEL UR6, UR6, URZ, UP0 ;  /* 0x000000ff06067287 */ /* 0x000fc80008000000 */
[----:B------:R-:W-:Y:S01]  /*24a0*/  ULEA UR6, UR6, UR4, 0x3 ;  /* 0x0000000406067291 */ /* 0x000fe2000f8e18ff */
[----:B-1----:R-:W-:-:S04]  /*24b0*/  LOP3.LUT R3, R2, UR5, RZ, 0x3c, !PT ;  /* 0x0000000502037c12 */ /* 0x002fc8000f8e3cff */
[----:B------:R-:W-:Y:S01]  /*24c0*/  SHF.L.U32 R3, R3, 0x1f, RZ ;  /* 0x0000001f03037819 */ /* 0x000fe200000006ff */
[----:B----4-:R-:W-:-:S07]  /*24d0*/  IMAD.U32 R0, RZ, RZ, UR6 ;  /* 0x00000006ff007e24 */ /* 0x010fce000f8e00ff */
.L_x_39:
[----:B-1----:R1:W2:Y:S02]  /*24e0*/  SYNCS.PHASECHK.TRANS64.TRYWAIT P0, [R0+URZ], R3 ;  /* 0x00000003000075a7 */ /* 0x0022a400080011ff */
[----:B--2---:R-:W-:Y:S05]  /*24f0*/  @!P0 NANOSLEEP.SYNCS 0x989680 ;  /* 0x009896800000895d */ /* 0x004fea0003900000 */
[----:B------:R-:W2:Y:S02]  /*2500*/  @!P0 SYNCS.PHASECHK.TRANS64 P0, [R0+URZ], R3 ;  /* 0x00000003000085a7 */ /* 0x000ea400080010ff */
[----:B--2---:R-:W-:Y:S05]  /*2510*/  @P0 EXIT ;  /* 0x000000000000094d */ /* 0x004fea0003800000 */
[----:B------:R-:W-:Y:S05]  /*2520*/  BRA `(.L_x_39) ;  /* 0xfffffffc00ec7947 */ /* 0x000fea000383ffff */
.L_x_17:
[----:B------:R-:W-:-:S04]  /*2530*/  UISETP.NE.AND UP1, UPT, UR37, URZ, UPT ;  /* 0x000000ff2500728c */ /* 0x000fc8000bf25270 */
[----:B------:R-:W-:-:S09]  /*2540*/  UISETP.NE.OR UP1, UPT, UR8, 0x1, UP1 ;  /* 0x000000010800788c */ /* 0x000fd20008f25670 */
[----:B------:R-:W-:Y:S05]  /*2550*/  BRA.U UP1, `(.L_x_40) ;  /* 0x0000000501487547 */ /* 0x000fea000b800000 */
[----:B------:R-:W-:Y:S01]  /*2560*/  ISETP.NE.AND P2, PT, R2, RZ, PT ;  /* 0x000000ff0200720c */ /* 0x000fe20003f45270 */
[----:B------:R-:W-:Y:S01]  /*2570*/  IMAD.MOV.U32 R12, RZ, RZ, 0x1 ;  /* 0x00000001ff0c7424 */ /* 0x000fe200078e00ff */
[----:B------:R-:W-:Y:S02]  /*2580*/  CS2R R10, SRZ ;  /* 0x00000000000a7805 */ /* 0x000fe4000001ff00 */
[----:B------:R-:W-:Y:S01]  /*2590*/  CS2R R8, SRZ ;  /* 0x0000000000087805 */ /* 0x000fe2000001ff00 */
[----:B------:R-:W-:Y:S01]  /*25a0*/  UMOV UR4, 0x400 ;  /* 0x0000040000047882 */ /* 0x000fe20000000000 */
[----:B------:R-:W-:Y:S01]  /*25b0*/  UMOV UR6, URZ ;  /* 0x000000ff00067c82 */ /* 0x000fe20008000000 */
[----:B------:R-:W-:-:S12]  /*25c0*/  ULEA UR37, UR37, UR4, 0x18 ;  /* 0x0000000425257291 */ /* 0x000fd8000f8ec0ff */
.L_x_44:
[----:B------:R-:W-:Y:S02]  /*25d0*/  LEA R0, R8, UR37, 0x3 ;  /* 0x0000002508007c11 */ /* 0x000fe4000f8e18ff */
[----:B------:R-:W-:-:S03]  /*25e0*/  SHF.L.U32 R5, R9, 0x1f, RZ ;  /* 0x0000001f09057819 */ /* 0x000fc600000006ff */
[----:B------:R-:W-:Y:S01]  /*25f0*/  VIADD R4, R0, 0x100 ;  /* 0x0000010000047836 */ /* 0x000fe20000000000 */
[----:B------:R-:W1:Y:S02]  /*2600*/  SYNCS.PHASECHK.TRANS64.TRYWAIT P0, [R0+URZ+0xf0], R5 ;  /* 0x0000f005000075a7 */ /* 0x000e6400080011ff */
[----:B-1----:R-:W-:Y:S05]  /*2610*/  @!P0 BRA `(.L_x_41) ;  /* 0x0000005800788947 */ /* 0x002fea0003800000 */
.L_x_141:
[----:B------:R-:W-:Y:S01]  /*2620*/  ULEA UR5, UR6, UR37, 0x3 ;  /* 0x0000002506057291 */ /* 0x000fe2000f8e18ff */
[----:B------:R-:W-:Y:S02]  /*2630*/  PRMT R4, RZ, 0x654, R4 ;  /* 0x00000654ff047816 */ /* 0x000fe40000000004 */
[----:B-1----:R-:W-:Y:S01]  /*2640*/  SHF.L.U32 R5, R12, 0x1f, RZ ;  /* 0x0000001f0c057819 */ /* 0x002fe200000006ff */
[----:B------:R-:W-:Y:S01]  /*2650*/  UIADD3 UR4, UPT, UPT, UR5, 0x90, URZ ;  /* 0x0000009005047890 */ /* 0x000fe2000fffe0ff */
[----:B------:R1:W-:Y:S05]  /*2660*/  SYNCS.ARRIVE.TRANS64.RED.A1T0 RZ, [R4+URZ], RZ ;  /* 0x000000ff04ff79a7 */ /* 0x0003ea00081004ff */
[----:B------:R-:W-:Y:S01]  /*2670*/  IMAD.U32 R7, RZ, RZ, UR4 ;  /* 0x00000004ff077e24 */ /* 0x000fe2000f8e00ff */
[----:B------:R-:W2:Y:S04]  /*2680*/  SYNCS.PHASECHK.TRANS64.TRYWAIT P0, [UR5+0xa0], R5 ;  /* 0x0000a005ff0075a7 */ /* 0x000ea80008001105 */
[----:B------:R-:W-:Y:S01]  /*2690*/  PRMT R6, R2, 0x654, R7 ;  /* 0x0000065402067816 */ /* 0x000fe20000000007 */
[----:B-1----:R-:W-:Y:S01]  /*26a0*/  @!P2 IMAD.MOV.U32 R4, RZ, RZ, 0x10 ;  /* 0x00000010ff04a424 */ /* 0x002fe200078e00ff */
[----:B--2---:R-:W-:Y:S06]  /*26b0*/  @!P0 BRA `(.L_x_42) ;  /* 0x0000005800648947 */ /* 0x004fec0003800000 */
.L_x_143:
[----:B------:R-:W-:Y:S01]  /*26c0*/  ULEA UR4, UR6, UR37, 0x4 ;  /* 0x0000002506047291 */ /* 0x000fe2000f8e20ff */
[----:B------:R-:W-:Y:S01]  /*26d0*/  SEL R3, R6, R3, !P2 ;  /* 0x0000000306037207 */ /* 0x000fe20005000000 */
[----:B------:R-:W-:Y:S01]  /*26e0*/  UIADD3 UR5, UPT, UPT, UR5, 0x90, URZ ;  /* 0x0000009005057890 */ /* 0x000fe2000fffe0ff */
[----:B-1----:R-:W-:Y:S01]  /*26f0*/  LEA R0, R11, UR37, 0x3 ;  /* 0x000000250b007c11 */ /* 0x002fe2000f8e18ff */
[----:B------:R-:W-:Y:S01]  /*2700*/  UIADD3 UR4, UPT, UPT, UR4, 0x120, URZ ;  /* 0x0000012004047890 */ /* 0x000fe2000fffe0ff */
[----:B------:R-:W-:Y:S01]  /*2710*/  SHF.L.U32 R5, R10, 0x1f, RZ ;  /* 0x0000001f0a057819 */ /* 0x000fe200000006ff */
[----:B------:R1:W-:Y:S01]  /*2720*/  @!P2 SYNCS.ARRIVE.TRANS64.RED RZ, [R3+URZ], R4 ;  /* 0x0000000403ffa9a7 */ /* 0x0003e200080004ff */
[----:B------:R-:W-:Y:S01]  /*2730*/  UIADD3 UR6, UPT, UPT, UR6, 0x1, URZ ;  /* 0x0000000106067890 */ /* 0x000fe2000fffe0ff */
[----:B------:R-:W-:-:S03]  /*2740*/  VIADD R8, R8, 0x1 ;  /* 0x0000000108087836 */ /* 0x000fc60000000000 */
[----:B------:R-:W-:Y:S02]  /*2750*/  UISETP.NE.AND UP0, UPT, UR6, 0x2, UPT ;  /* 0x000000020600788c */ /* 0x000fe4000bf05270 */
[----:B------:R-:W-:Y:S06]  /*2760*/  UGETNEXTWORKID.BROADCAST [UR4], [UR5] ;  /* 0x00000000040073ca */ /* 0x000fec0008000100 */
[----:B------:R-:W-:Y:S01]  /*2770*/  USEL UR4, URZ, 0x1, UP0 ;  /* 0x00000001ff047887 */ /* 0x000fe20008000000 */
[----:B------:R-:W-:Y:S01]  /*2780*/  ISETP.NE.AND P0, PT, R8, 0x2, PT ;  /* 0x000000020800780c */ /* 0x000fe20003f05270 */
[----:B------:R-:W-:Y:S01]  /*2790*/  USEL UR6, UR6, URZ, UP0 ;  /* 0x000000ff06067287 */ /* 0x000fe20008000000 */
[----:B------:R-:W2:Y:S03]  /*27a0*/  SYNCS.PHASECHK.TRANS64.TRYWAIT P1, [R0+URZ+0x90], R5 ;  /* 0x00009005000075a7 */ /* 0x000ea600080211ff */
[----:B------:R-:W-:Y:S01]  /*27b0*/  LOP3.LUT R12, R12, UR4, RZ, 0x3c, !PT ;  /* 0x000000040c0c7c12 */ /* 0x000fe2000f8e3cff */
[----:B-12---:R-:W-:Y:S07]  /*27c0*/  @!P1 BRA `(.L_x_43) ;  /* 0x0000005800389947 */ /* 0x006fee0003800000 */
.L_x_144:
[C---:B------:R-:W-:Y:S01]  /*27d0*/  LEA R4, R11.reuse, UR37, 0x4 ;  /* 0x000000250b047c11 */ /* 0x040fe2000f8e20ff */
[----:B-1----:R-:W-:Y:S01]  /*27e0*/  VIADD R0, R0, 0xa0 ;  /* 0x000000a000007836 */ /* 0x002fe20000000000 */
[----:B------:R-:W-:Y:S01]  /*27f0*/  SEL R8, R8, RZ, P0 ;  /* 0x000000ff08087207 */ /* 0x000fe20000000000 */
[----:B------:R-:W-:-:S03]  /*2800*/  VIADD R11, R11, 0x1 ;  /* 0x000000010b0b7836 */ /* 0x000fc60000000000 */
[----:B------:R-:W1:Y:S01]  /*2810*/  LDS.128 R4, [R4+0x120] ;  /* 0x0001200004047984 */ /* 0x000e620000000c00 */
[----:B------:R-:W-:Y:S02]  /*2820*/  PRMT R0, RZ, 0x654, R0 ;  /* 0x00000654ff007816 */ /* 0x000fe40000000000 */
[C---:B------:R-:W-:Y:S01]  /*2830*/  ISETP.NE.AND P1, PT, R11.reuse, 0x2, PT ;  /* 0x000000020b00780c */ /* 0x040fe20003f25270 */
[----:B------:R-:W-:Y:S01]  /*2840*/  @!PT LDS RZ, [RZ] ;  /* 0x00000000fffff984 */ /* 0x000fe20000000800 */
[----:B------:R-:W-:Y:S01]  /*2850*/  @!PT LDS RZ, [RZ] ;  /* 0x00000000fffff984 */ /* 0x000fe20000000800 */
[----:B------:R-:W-:Y:S01]  /*2860*/  @!PT LDS RZ, [RZ] ;  /* 0x00000000fffff984 */ /* 0x000fe20000000800 */
[----:B------:R-:W-:Y:S01]  /*2870*/  @!PT LDS RZ, [RZ] ;  /* 0x00000000fffff984 */ /* 0x000fe20000000800 */
[----:B------:R2:W-:Y:S06]  /*2880*/  MEMBAR.ALL.CTA ;  /* 0x0000000000007992 */ /* 0x0005ec0000008000 */
[----:B--2---:R-:W2:Y:S01]  /*2890*/  FENCE.VIEW.ASYNC.S ;  /* 0x00000000000073c6 */ /* 0x004ea20000000000 */
[----:B------:R-:W-:Y:S01]  /*28a0*/  SEL R11, R11, RZ, P1 ;  /* 0x000000ff0b0b7207 */ /* 0x000fe20000800000 */
[----:B--2---:R2:W-:Y:S01]  /*28b0*/  SYNCS.ARRIVE.TRANS64.RED.A1T0 RZ, [R0+URZ], RZ ;  /* 0x000000ff00ff79a7 */ /* 0x0045e200081004ff */
[----:B-1----:R-:W-:-:S02]  /*28c0*/  LOP3.LUT P3, RZ, R6, 0x1, RZ, 0xc0, !PT ;  /* 0x0000000106ff7812 */ /* 0x002fc4000786c0ff */
[----:B------:R-:W-:-:S04]  /*28d0*/  SEL R5, RZ, 0x1, P1 ;  /* 0x00000001ff057807 */ /* 0x000fc80000800000 */
[----:B------:R-:W-:Y:S02]  /*28e0*/  LOP3.LUT R10, R10, R5, RZ, 0x3c, !PT ;  /* 0x000000050a0a7212 */ /* 0x000fe400078e3cff */
[----:B--2---:R-:W-:-:S04]  /*28f0*/  SEL R0, RZ, 0x1, P0 ;  /* 0x00000001ff007807 */ /* 0x004fc80000000000 */
[----:B------:R-:W-:Y:S01]  /*2900*/  LOP3.LUT R9, R9, R0, RZ, 0x3c, !PT ;  /* 0x0000000009097212 */ /* 0x000fe200078e3cff */
[----:B------:R-:W-:Y:S06]  /*2910*/  @P3 BRA `(.L_x_44) ;  /* 0xfffffffc002c3947 */ /* 0x000fec000383ffff */
[----:B------:R-:W-:Y:S01]  /*2920*/  ULEA UR5, UR6, UR37, 0x3 ;  /* 0x0000002506057291 */ /* 0x000fe2000f8e18ff */
[----:B------:R-:W-:-:S08]  /*2930*/  SHF.L.U32 R3, R12, 0x1f, RZ ;  /* 0x0000001f0c037819 */ /* 0x000fd000000006ff */
[----:B------:R-:W1:Y:S02]  /*2940*/  SYNCS.PHASECHK.TRANS64 P0, [UR5+0xa0], R3 ;  /* 0x0000a003ff0075a7 */ /* 0x000e640008001005 */
[----:B-1----:R-:W-:Y:S05]  /*2950*/  @P0 BRA `(.L_x_45) ;  /* 0x0000000000080947 */ /* 0x002fea0003800000 */
[----:B------:R-:W1:Y:S02]  /*2960*/  SYNCS.PHASECHK.TRANS64.TRYWAIT P0, [UR5+0xa0], R3 ;  /* 0x0000a003ff0075a7 */ /* 0x000e640008001105 */
[----:B-1----:R-:W-:Y:S05]  /*2970*/  @!P0 BRA `(.L_x_46) ;  /* 0x0000005400e08947 */ /* 0x002fea0003800000 */
.L_x_45:
[----:B------:R-:W-:-:S04]  /*2980*/  UIADD3 UR4, UPT, UPT, UR6, 0x1, URZ ;  /* 0x0000000106047890 */ /* 0x000fc8000fffe0ff */
[----:B------:R-:W-:-:S04]  /*2990*/  UISETP.NE.AND UP0, UPT, UR4, 0x2, UPT ;  /* 0x000000020400788c */ /* 0x000fc8000bf05270 */
[----:B------:R-:W-:Y:S02]  /*29a0*/  USEL UR7, URZ, 0x1, UP0 ;  /* 0x00000001ff077887 */ /* 0x000fe40008000000 */
[----:B------:R-:W-:-:S04]  /*29b0*/  USEL UR4, UR4, URZ, UP0 ;  /* 0x000000ff04047287 */ /* 0x000fc80008000000 */
[----:B------:R-:W-:Y:S01]  /*29c0*/  ULEA UR4, UR4, UR37, 0x3 ;  /* 0x0000002504047291 */ /* 0x000fe2000f8e18ff */
[----:B-1----:R-:W-:-:S04]  /*29d0*/  LOP3.LUT R3, R12, UR7, RZ, 0x3c, !PT ;  /* 0x000000070c037c12 */ /* 0x002fc8000f8e3cff */
[----:B------:R-:W-:-:S04]  /*29e0*/  SHF.L.U32 R0, R3, 0x1f, RZ ;  /* 0x0000001f03007819 */ /* 0x000fc800000006ff */
[----:B------:R-:W1:Y:S02]  /*29f0*/  SYNCS.PHASECHK.TRANS64 P0, [UR4+0xa0], R0 ;  /* 0x0000a000ff0075a7 */ /* 0x000e640008001004 */
[----:B-1----:R-:W-:Y:S05]  /*2a00*/  @P0 EXIT ;  /* 0x000000000000094d */ /* 0x002fea0003800000 */
[----:B------:R-:W-:Y:S02]  /*2a10*/  SHF.L.U32 R3, R3, 0x1f, RZ ;  /* 0x0000001f03037819 */ /* 0x000fe400000006ff */
[----:B------:R-:W-:-:S07]  /*2a20*/  MOV R0, UR4 ;  /* 0x0000000400007c02 */ /* 0x000fce0008000f00 */
.L_x_47:
[----:B-1----:R1:W2:Y:S02]  /*2a30*/  SYNCS.PHASECHK.TRANS64.TRYWAIT P0, [R0+URZ+0xa0], R3 ;  /* 0x0000a003000075a7 */ /* 0x0022a400080011ff */
[----:B--2---:R-:W-:Y:S05]  /*2a40*/  @!P0 NANOSLEEP.SYNCS 0x989680 ;  /* 0x009896800000895d */ /* 0x004fea0003900000 */
[----:B------:R-:W2:Y:S02]  /*2a50*/  @!P0 SYNCS.PHASECHK.TRANS64 P0, [R0+URZ+0xa0], R3 ;  /* 0x0000a003000085a7 */ /* 0x000ea400080010ff */
[----:B--2---:R-:W-:Y:S05]  /*2a60*/  @P0 EXIT ;  /* 0x000000000000094d */ /* 0x004fea0003800000 */
[----:B------:R-:W-:Y:S05]  /*2a70*/  BRA `(.L_x_47) ;  /* 0xfffffffc00ec7947 */ /* 0x000fea000383ffff */
.L_x_40:
[----:B------:R-:W-:-:S09]  /*2a80*/  UISETP.NE.AND UP1, UPT, UR8, URZ, UPT ;  /* 0x000000ff0800728c */ /* 0x000fd2000bf25270 */
[----:B------:R-:W-:Y:S05]  /*2a90*/  BRA.U UP1, `(.L_x_48) ;  /* 0x0000000d01947547 */ /* 0x000fea000b800000 */
[----:B------:R-:W-:Y:S01]  /*2aa0*/  UMOV UR4, 0x40 ;  /* 0x0000004000047882 */ /* 0x000fe20000000000 */
[----:B------:R-:W-:Y:S01]  /*2ab0*/  NOP ;  /* 0x0000000000007918 */ /* 0x000fe20000000000 */
[----:B------:R-:W-:Y:S01]  /*2ac0*/  ULEA UR4, UR37, UR4, 0x18 ;  /* 0x0000000425047291 */ /* 0x000fe2000f8ec0ff */
[----:B------:R-:W-:Y:S02]  /*2ad0*/  UMOV UR5, 0x400 ;  /* 0x0000040000057882 */ /* 0x000fe40000000000 */
[----:B------:R-:W-:-:S06]  /*2ae0*/  ULEA UR37, UR37, UR5, 0x18 ;  /* 0x0000000525257291 */ /* 0x000fcc000f8ec0ff */
[----:B------:R-:W1:Y:S02]  /*2af0*/  LDS.U8 R0, [UR4+0x1c] ;  /* 0x00001c04ff007984 */ /* 0x000e640008000000 */
[----:B-1----:R-:W-:-:S13]  /*2b00*/  ISETP.NE.AND P0, PT, R0, RZ, PT ;  /* 0x000000ff0000720c */ /* 0x002fda0003f05270 */
[----:B------:R-:W-:Y:S05]  /*2b10*/  @P0 BRA `(.L_x_49) ;  /* 0x0000000000580947 */ /* 0x000fea0003800000 */
[----:B------:R-:W-:-:S13]  /*2b20*/  ELECT P0, URZ, PT ;  /* 0x0000000000ff782f */ /* 0x000fda0003800000 */
[----:B------:R-:W-:Y:S05]  /*2b30*/  @!P0 BRA `(.L_x_50) ;  /* 0x0000000000608947 */ /* 0x000fea0003800000 */
[----:B------:R-:W-:Y:S01]  /*2b40*/  UMOV UR5, 0x10 ;  /* 0x0000001000057882 */ /* 0x000fe20000000000 */
[----:B------:R-:W-:Y:S01]  /*2b50*/  HFMA2 R0, -RZ, RZ, 0, 5.9604644775390625e-08 ;  /* 0x00000001ff007431 */ /* 0x000fe200000001ff */
[----:B------:R-:W-:-:S03]  /*2b60*/  MOV R2, 0xffff ;  /* 0x0000ffff00027802 */ /* 0x000fc60000000f00 */
[----:B------:R-:W-:Y:S04]  /*2b70*/  DEPBAR.LE SB1, 0x36 ;  /* 0x00009d800000791a */ /* 0x000fe80000000000 */
[----:B------:R-:W1:Y:S02]  /*2b80*/  UTCATOMSWS.FIND_AND_SET.ALIGN UP0, UR5, UR5 ;  /* 0x00000005000575e3 */ /* 0x000e640008000800 */
[----:B-1----:R-:W-:Y:S01]  /*2b90*/  MOV R3, UR5 ;  /* 0x0000000500037c02 */ /* 0x002fe20008000f00 */
[----:B------:R-:W-:Y:S06]  /*2ba0*/  BRA.U UP0, `(.L_x_51) ;  /* 0x0000000100187547 */ /* 0x000fec000b800000 */
.L_x_52:
[----:B------:R-:W-:Y:S05]  /*2bb0*/  NANOSLEEP 0x64 ;  /* 0x000000640000795d */ /* 0x000fea0003800000 */
[----:B------:R-:W-:-:S05]  /*2bc0*/  UMOV UR5, 0x10 ;  /* 0x0000001000057882 */ /* 0x000fca0000000000 */
[----:B------:R-:W-:Y:S04]  /*2bd0*/  DEPBAR.LE SB1, 0x36 ;  /* 0x00009d800000791a */ /* 0x000fe80000000000 */
[----:B------:R-:W1:Y:S02]  /*2be0*/  UTCATOMSWS.FIND_AND_SET.ALIGN UP0, UR5, UR5 ;  /* 0x00000005000575e3 */ /* 0x000e640008000800 */
[----:B-1----:R-:W-:Y:S01]  /*2bf0*/  MOV R3, UR5 ;  /* 0x0000000500037c02 */ /* 0x002fe20008000f00 */
[----:B------:R-:W-:Y:S05]  /*2c00*/  BRA.U !UP0, `(.L_x_52) ;  /* 0xfffffffd08e87547 */ /* 0x000fea000b83ffff */
.L_x_51:
[-C--:B------:R-:W-:Y:S02]  /*2c10*/  SHF.L.U32 R2, R2, R3.reuse, RZ ;  /* 0x0000000302027219 */ /* 0x080fe400000006ff */
[----:B------:R-:W-:Y:S01]  /*2c20*/  SHF.L.U32 R0, R0, R3, RZ ;  /* 0x0000000300007219 */ /* 0x000fe200000006ff */
[----:B------:R-:W-:Y:S02]  /*2c30*/  IMAD.SHL.U32 R3, R3, 0x20, RZ ;  /* 0x0000002003037824 */ /* 0x000fe400078e00ff */
[----:B------:R1:W-:Y:S04]  /*2c40*/  ATOMS.OR RZ, [UR4+0x14], R2 ;  /* 0x00001402ffff798c */ /* 0x0003e8000b000004 */
[----:B------:R1:W-:Y:S04]  /*2c50*/  ATOMS.OR RZ, [UR4+0x18], R0 ;  /* 0x00001800ffff798c */ /* 0x0003e8000b000004 */
[----:B------:R1:W-:Y:S01]  /*2c60*/  STS [UR37+0x140], R3 ;  /* 0x00014003ff007988 */ /* 0x0003e20008000825 */
[----:B------:R-:W-:Y:S05]  /*2c70*/  BRA `(.L_x_50) ;  /* 0x0000000000107947 */ /* 0x000fea0003800000 */
.L_x_49:
[----:B------:R-:W-:Y:S02]  /*2c80*/  MOV R0, 0xffffffff ;  /* 0xffffffff00007802 */ /* 0x000fe40000000f00 */
[----:B------:R-:W-:-:S03]  /*2c90*/  MOV R2, 0x2cc0 ;  /* 0x00002cc000027802 */ /* 0x000fc60000000f00 */
[----:B------:R1:W-:Y:S04]  /*2ca0*/  STS [UR37+0x140], R0 ;  /* 0x00014000ff007988 */ /* 0x0003e80008000825 */
[----:B-1-3-5:R-:W-:Y:S05]  /*2cb0*/  CALL.REL.NOINC `($__internal_1_$__cuda_sm10x_tcgen05_guardrail_trap_phase_invalid_during_alloc) ;  /* 0x0000005c00287944 */ /* 0x02afea0003c00000 */
.L_x_50:
[----:B------:R-:W-:Y:S05]  /*2cc0*/  WARPSYNC.ALL ;  /* 0x0000000000007948 */ /* 0x000fea0003800000 */
[----:B------:R-:W2:Y:S01]  /*2cd0*/  S2UR UR6, SR_CgaCtaId ;  /* 0x00000000000679c3 */ /* 0x000ea20000008800 */
[----:B------:R-:W-:Y:S01]  /*2ce0*/  UMOV UR4, 0x400 ;  /* 0x0000040000047882 */ /* 0x000fe20000000000 */
[----:B------:R-:W-:-:S06]  /*2cf0*/  NOP ;  /* 0x0000000000007918 */ /* 0x000fcc0000000000 */
[----:B------:R-:W-:Y:S06]  /*2d00*/  BAR.ARV 0x6, 0xa0 ;  /* 0x0182800000007b1d */ /* 0x000fec0000002000 */
[----:B------:R-:W4:Y:S01]  /*2d10*/  LDCU UR7, c[0x0][0x38c] ;  /* 0x00007180ff0777ac */ /* 0x000f220008000800 */
[----:B------:R-:W-:Y:S01]  /*2d20*/  IMAD.MOV.U32 R11, RZ, RZ, 0x1 ;  /* 0x00000001ff0b7424 */ /* 0x000fe200078e00ff */
[----:B------:R-:W-:Y:S01]  /*2d30*/  CS2R R8, SRZ ;  /* 0x0000000000087805 */ /* 0x000fe2000001ff00 */
[----:B------:R-:W-:Y:S01]  /*2d40*/  IMAD.MOV.U32 R10, RZ, RZ, RZ ;  /* 0x000000ffff0a7224 */ /* 0x000fe200078e00ff */
[----:B------:R-:W-:Y:S01]  /*2d50*/  UMOV UR18, URZ ;  /* 0x000000ff00127c82 */ /* 0x000fe20008000000 */
[----:B------:R-:W-:Y:S01]  /*2d60*/  UMOV UR17, URZ ;  /* 0x000000ff00117c82 */ /* 0x000fe20008000000 */
[----:B------:R-:W-:Y:S01]  /*2d70*/  UMOV UR22, 0x0 ;  /* 0x0000000000167882 */ /* 0x000fe20000000000 */
[----:B------:R-:W-:Y:S01]  /*2d80*/  UMOV UR23, 0x4200010 ;  /* 0x0420001000177882 */ /* 0x000fe20000000000 */
[----:B------:R-:W-:Y:S01]  /*2d90*/  UMOV UR20, 0x0 ;  /* 0x0000000000147882 */ /* 0x000fe20000000000 */
[----:B------:R-:W-:Y:S01]  /*2da0*/  UMOV UR21, 0x4200010 ;  /* 0x0420001000157882 */ /* 0x000fe20000000000 */
[----:B--2---:R-:W-:Y:S01]  /*2db0*/  ULEA UR6, UR6, UR4, 0x18 ;  /* 0x0000000406067291 */ /* 0x004fe2000f8ec0ff */
[----:B------:R-:W2:Y:S03]  /*2dc0*/  LDCU UR4, c[0x0][0x38c] ;  /* 0x00007180ff0477ac */ /* 0x000ea60008000800 */
[----:B------:R-:W-:-:S02]  /*2dd0*/  UIADD3 UR11, UPT, UPT, UR6, 0x4400, URZ ;  /* 0x00004400060b7890 */ /* 0x000fc4000fffe0ff */
[----:B----4-:R-:W-:-:S03]  /*2de0*/  UIADD3 UR7, UPT, UPT, UR7, 0x1f, URZ ;  /* 0x0000001f07077890 */ /* 0x010fc6000fffe0ff */
[----:B-1----:R-:W1:Y:S01]  /*2df0*/  LDS R0, [UR6+0x140] ;  /* 0x00014006ff007984 */ /* 0x002e620008000800 */
[----:B------:R-:W-:Y:S02]  /*2e00*/  UIADD3 UR12, UPT, UPT, UR6, 0x8400, URZ ;  /* 0x00008400060c7890 */ /* 0x000fe4000fffe0ff */
[----:B------:R-:W-:Y:S02]  /*2e10*/  USHF.R.S32.HI UR5, URZ, 0x1f, UR7 ;  /* 0x0000001fff057899 */ /* 0x000fe40008011407 */
[----:B------:R-:W-:Y:S02]  /*2e20*/  USHF.R.U32.HI UR11, URZ, 0x4, UR11 ;  /* 0x00000004ff0b7899 */ /* 0x000fe4000801160b */
[----:B------:R-:W-:Y:S02]  /*2e30*/  ULEA.HI UR5, UR5, UR7, URZ, 0x5 ;  /* 0x0000000705057291 */ /* 0x000fe4000f8f28ff */
[----:B------:R-:W-:Y:S02]  /*2e40*/  USHF.R.U32.HI UR12, URZ, 0x4, UR12 ;  /* 0x00000004ff0c7899 */ /* 0x000fe4000801160c */
[----:B------:R-:W-:-:S02]  /*2e50*/  USHF.R.S32.HI UR5, URZ, 0x5, UR5 ;  /* 0x00000005ff057899 */ /* 0x000fc40008011405 */
[----:B------:R-:W-:Y:S02]  /*2e60*/  ULOP3.LUT UR11, UR11, 0x3fff, URZ, 0xc0, !UPT ;  /* 0x00003fff0b0b7892 */ /* 0x000fe4000f8ec0ff */
[----:B------:R-:W-:Y:S02]  /*2e70*/  UISETP.LT.AND UP0, UPT, UR5, 0x1, UPT ;  /* 0x000000010500788c */ /* 0x000fe4000bf01270 */
[----:B------:R-:W-:Y:S02]  /*2e80*/  ULOP3.LUT UR12, UR12, 0x3fff, URZ, 0xc0, !UPT ;  /* 0x00003fff0c0c7892 */ /* 0x000fe4000f8ec0ff */
[----:B------:R-:W-:Y:S02]  /*2e90*/  USEL UR10, UR5, 0x1, !UP0 ;  /* 0x00000001050a7887 */ /* 0x000fe4000c000000 */
[----:B------:R-:W-:Y:S02]  /*2ea0*/  ULOP3.LUT UR11, UR11, 0x10000, URZ, 0xfc, !UPT ;  /* 0x000100000b0b7892 */ /* 0x000fe4000f8efcff */
[----:B------:R-:W-:-:S02]  /*2eb0*/  ULOP3.LUT UR12, UR12, 0x10000, URZ, 0xfc, !UPT ;  /* 0x000100000c0c7892 */ /* 0x000fc4000f8efcff */
[----:B------:R-:W-:Y:S02]  /*2ec0*/  UIADD3 UR10, UPT, UPT, -UR10, URZ, URZ ;  /* 0x000000ff0a0a7290 */ /* 0x000fe4000fffe1ff */
[----:B--2---:R-:W-:Y:S01]  /*2ed0*/  UISETP.GE.AND UP3, UPT, UR4, 0x1, UPT ;  /* 0x000000010400788c */ /* 0x004fe2000bf66270 */
[----:B-1----:R-:W-:-:S15]  /*2ee0*/  R2UR UR19, R0 ;  /* 0x00000000001372ca */ /* 0x002fde00000e0000 */
.L_x_59:
[----:B------:R-:W-:Y:S02]  /*2ef0*/  LEA R0, R10, UR6, 0x3 ;  /* 0x000000060a007c11 */ /* 0x000fe4000f8e18ff */
[----:B------:R-:W-:Y:S02]  /*2f00*/  SHF.L.U32 R5, R9, 0x1f, RZ ;  /* 0x0000001f09057819 */ /* 0x000fe400000006ff */
[----:B------:R-:W-:Y:S01]  /*2f10*/  PLOP3.LUT P0, PT, PT, PT, UP3, 0x80, 0x8 ;  /* 0x000000000008781c */ /* 0x000fe20003f0f038 */
[----:B------:R-:W-:Y:S01]  /*2f20*/  VIADD R3, R0, 0xa0 ;  /* 0x000000a000037836 */ /* 0x000fe20000000000 */
[----:B-1----:R-:W1:Y:S02]  /*2f30*/  SYNCS.PHASECHK.TRANS64.TRYWAIT P1, [R0+URZ+0x90], R5 ;  /* 0x00009005000075a7 */ /* 0x002e6400080211ff */
[----:B-1--4-:R-:W-:Y:S09]  /*2f40*/  @!P1 BRA `(.L_x_53) ;  /* 0x0000005000849947 */ /* 0x012ff20003800000 */
.L_x_146:
[----:B------:R-:W-:Y:S01]  /*2f50*/  LEA R4, R10, UR6, 0x4 ;  /* 0x000000060a047c11 */ /* 0x000fe2000f8e20ff */
[----:B------:R-:W-:Y:S01]  /*2f60*/  @UP3 ULEA UR4, UR17, UR6, 0x3 ;  /* 0x0000000611043291 */ /* 0x000fe2000f8e18ff */
[----:B------:R-:W-:Y:S01]  /*2f70*/  PLOP3.LUT P2, PT, PT, PT, PT, 0x80, 0x8 ;  /* 0x000000000008781c */ /* 0x000fe20003f4f070 */
[----:B------:R-:W-:Y:S01]  /*2f80*/  ULEA UR8, UR18, UR6, 0x3 ;  /* 0x0000000612087291 */ /* 0x000fe2000f8e18ff */
[----:B------:R-:W-:Y:S02]  /*2f90*/  PRMT R3, RZ, 0x654, R3 ;  /* 0x00000654ff037816 */ /* 0x000fe40000000003 */
[----:B-1----:R-:W1:Y:S01]  /*2fa0*/  LDS.128 R4, [R4+0x120] ;  /* 0x0001200004047984 */ /* 0x002e620000000c00 */
[----:B------:R-:W-:Y:S02]  /*2fb0*/  @P0 SHF.L.U32 R2, R8, 0x1f, RZ ;  /* 0x0000001f08020819 */ /* 0x000fe400000006ff */
[----:B------:R-:W-:Y:S01]  /*2fc0*/  SHF.L.U32 R0, R11, 0x1f, RZ ;  /* 0x0000001f0b007819 */ /* 0x000fe200000006ff */
[----:B------:R-:W-:Y:S01]  /*2fd0*/  @!PT LDS RZ, [RZ] ;  /* 0x00000000fffff984 */ /* 0x000fe20000000800 */
[----:B------:R-:W-:Y:S01]  /*2fe0*/  @!PT LDS RZ, [RZ] ;  /* 0x00000000fffff984 */ /* 0x000fe20000000800 */
[----:B------:R-:W-:Y:S01]  /*2ff0*/  @!PT LDS RZ, [RZ] ;  /* 0x00000000fffff984 */ /* 0x000fe20000000800 */
[----:B------:R-:W-:Y:S01]  /*3000*/  @!PT LDS RZ, [RZ] ;  /* 0x00000000fffff984 */ /* 0x000fe20000000800 */
[----:B------:R2:W-:Y:S06]  /*3010*/  MEMBAR.ALL.CTA ;  /* 0x0000000000007992 */ /* 0x0005ec0000008000 */
[----:B--2---:R-:W2:Y:S02]  /*3020*/  FENCE.VIEW.ASYNC.S ;  /* 0x00000000000073c6 */ /* 0x004ea40000000000 */
[----:B--2---:R2:W-:Y:S01]  /*3030*/  SYNCS.ARRIVE.TRANS64.RED.A1T0 RZ, [R3+URZ], RZ ;  /* 0x000000ff03ff79a7 */ /* 0x0045e200081004ff */
[----:B------:R2:W4:Y:S01]  /*3040*/  @P0 SYNCS.PHASECHK.TRANS64.TRYWAIT P2, [UR4], R2 ;  /* 0x00000002ff0005a7 */ /* 0x0005220008041104 */
[----:B------:R-:W-:Y:S01]  /*3050*/  ULEA.HI UR4, UR18, UR18, URZ, 0x1 ;  /* 0x0000001212047291 */ /* 0x000fe2000f8f08ff */
[----:B-1----:R-:W-:-:S03]  /*3060*/  LOP3.LUT P1, RZ, R6, 0x1, RZ, 0xc0, !PT ;  /* 0x0000000106ff7812 */ /* 0x002fc6000782c0ff */
[----:B------:R-:W-:Y:S02]  /*3070*/  USHF.L.U32 UR9, UR4, 0x6, URZ ;  /* 0x0000000604097899 */ /* 0x000fe400080006ff */
[----:B------:R-:W-:Y:S02]  /*3080*/  ULOP3.LUT UR4, UR4, 0xffe, URZ, 0xc0, !UPT ;  /* 0x00000ffe04047892 */ /* 0x000fe4000f8ec0ff */
[----:B------:R-:W-:Y:S02]  /*3090*/  ULOP3.LUT UR9, UR9, 0xffffff80, URZ, 0xc0, !UPT ;  /* 0xffffff8009097892 */ /* 0x000fe4000f8ec0ff */
[----:B------:R-:W-:Y:S02]  /*30a0*/  UIADD3 UR4, UPT, UPT, -UR4, UR18, URZ ;  /* 0x0000001204047290 */ /* 0x000fe4000fffe1ff */
[----:B------:R-:W-:Y:S01]  /*30b0*/  UIADD3 UR9, UPT, UPT, UR19, UR9, URZ ;  /* 0x0000000913097290 */ /* 0x000fe2000fffe0ff */
[----:B------:R-:W1:Y:S03]  /*30c0*/  SYNCS.PHASECHK.TRANS64.TRYWAIT P0, [UR8+0xd0], R0 ;  /* 0x0000d000ff0075a7 */ /* 0x000e660008001108 */
[----:B------:R-:W-:Y:S01]  /*30d0*/  ULEA UR9, UR4, UR9, 0x14 ;  /* 0x0000000904097291 */ /* 0x000fe2000f8ea0ff */
[----:B-12-4-:R-:W-:Y:S11]  /*30e0*/  @!P0 BRA `(.L_x_54) ;  /* 0x0000005000308947 */ /* 0x016ff60003800000 */
.L_x_148:
[----:B------:R-:W-:Y:S01]  /*30f0*/  IADD3 R10, PT, PT, R10, 0x1, RZ ;  /* 0x000000010a0a7810 */ /* 0x000fe20007ffe0ff */
[----:B------:R-:W-:Y:S06]  /*3100*/  BRA.U !UP3, `(.L_x_55) ;  /* 0x000000010b987547 */ /* 0x000fec000b800000 */
[----:B------:R-:W-:Y:S01]  /*3110*/  UPLOP3.LUT UP4, UPT, UPT, UPT, UPT, 0x40, 0x4 ;  /* 0x000000000004789c */ /* 0x000fe20003f8e870 */
[----:B------:R-:W-:Y:S01]  /*3120*/  UMOV UR16, UR10 ;  /* 0x0000000a00107c82 */ /* 0x000fe20008000000 */
[----:B------:R-:W-:Y:S01]  /*3130*/  UMOV UR15, UR5 ;  /* 0x00000005000f7c82 */ /* 0x000fe20008000000 */
[----:B------:R-:W-:-:S08]  /*3140*/  UMOV UR14, UR17 ;  /* 0x00000011000e7c82 */ /* 0x000fd00008000000 */
.L_x_58:
[----:B------:R-:W-:Y:S02]  /*3150*/  UIADD3 UR16, UPT, UPT, UR16, 0x1, URZ ;  /* 0x0000000110107890 */ /* 0x000fe4000fffe0ff */
[----:B--2---:R-:W-:Y:S02]  /*3160*/  ULEA UR7, UR14, UR6, 0x3 ;  /* 0x000000060e077291 */ /* 0x004fe4000f8e18ff */
[----:B------:R-:W-:Y:S01]  /*3170*/  UISETP.NE.AND UP0, UPT, UR16, URZ, UPT ;  /* 0x000000ff1000728c */ /* 0x000fe2000bf05270 */
[----:B----4-:R-:W-:Y:S10]  /*3180*/  @P2 BRA `(.L_x_56) ;  /* 0x00000000000c2947 */ /* 0x010ff40003800000 */
[----:B-1----:R-:W-:Y:S04]  /*3190*/  SHF.L.U32 R3, R8, 0x1f, RZ ;  /* 0x0000001f08037819 */ /* 0x002fe800000006ff */
[----:B------:R-:W1:Y:S02]  /*31a0*/  SYNCS.PHASECHK.TRANS64.TRYWAIT P0, [UR7], R3 ;  /* 0x00000003ff0075a7 */ /* 0x000e640008001107 */
[----:B-1----:R-:W-:Y:S05]  /*31b0*/  @!P0 BRA `(.L_x_57) ;  /* 0x0000005000148947 */ /* 0x002fea0003800000 */
.L_x_56:
[----:B------:R-:W-:Y:S01]  /*31c0*/  UISETP.NE.AND UP1, UPT, UR15, 0x1, UPT ;  /* 0x000000010f00788c */ /* 0x000fe2000bf25270 */
[----:B------:R-:W-:Y:S01]  /*31d0*/  PLOP3.LUT P2, PT, PT, PT, PT, 0x80, 0x8 ;  /* 0x000000000008781c */ /* 0x000fe20003f4f070 */
[----:B------:R-:W-:Y:S02]  /*31e0*/  UIADD3 UR17, UPT, UPT, UR14, 0x1, URZ ;  /* 0x000000010e117890 */ /* 0x000fe4000fffe0ff */
[----:B------:R-:W-:Y:S02]  /*31f0*/  ULEA UR24, UR14, UR12, 0x9 ;  /* 0x0000000c0e187291 */ /* 0x000fe4000f8e48ff */
[----:B------:R-:W-:Y:S01]  /*3200*/  UISETP.NE.AND UP2, UPT, UR17, 0x4, UPT ;  /* 0x000000041100788c */ /* 0x000fe2000bf45270 */
[----:B------:R-:W-:Y:S01]  /*3210*/  PLOP3.LUT P0, PT, PT, PT, UP1, 0x80, 0x8 ;  /* 0x000000000008781c */ /* 0x000fe20003f0f018 */
[----:B------:R-:W-:Y:S02]  /*3220*/  ULEA UR26, UR14, UR11, 0x8 ;  /* 0x0000000b0e1a7291 */ /* 0x000fe4000f8e40ff */
[----:B------:R-:W-:Y:S02]  /*3230*/  USEL UR13, URZ, 0x1, UP2 ;  /* 0x00000001ff0d7887 */ /* 0x000fe40009000000 */
[----:B------:R-:W-:Y:S02]  /*3240*/  USEL UR17, UR17, URZ, UP2 ;  /* 0x000000ff11117287 */ /* 0x000fe40009000000 */
[----:B------:R-:W-:Y:S02]  /*3250*/  UIADD3 UR30, UPT, UPT, UR24, 0x2, URZ ;  /* 0x00000002181e7890 */ /* 0x000fe4000fffe0ff */
[----:B------:R-:W-:Y:S01]  /*3260*/  @UP1 ULEA UR4, UR17, UR6, 0x3 ;  /* 0x0000000611041291 */ /* 0x000fe2000f8e18ff */
[----:B------:R-:W-:Y:S01]  /*3270*/  LOP3.LUT R8, R8, UR13, RZ, 0x3c, !PT ;  /* 0x0000000d08087c12 */ /* 0x000fe2000f8e3cff */
[----:B------:R-:W-:Y:S02]  /*3280*/  UIADD3 UR28, UPT, UPT, UR26, 0x2, URZ ;  /* 0x000000021a1c7890 */ /* 0x000fe4000fffe0ff */
[----:B------:R-:W-:Y:S01]  /*3290*/  UIADD3 UR7, UPT, UPT, UR7, 0x20, URZ ;  /* 0x0000002007077890 */ /* 0x000fe2000fffe0ff */
[----:B-1----:R-:W-:Y:S01]  /*32a0*/  @P0 SHF.L.U32 R0, R8, 0x1f, RZ ;  /* 0x0000001f08000819 */ /* 0x002fe200000006ff */
[----:B------:R-:W-:Y:S01]  /*32b0*/  UMOV UR25, 0x80004020 ;  /* 0x8000402000197882 */ /* 0x000fe20000000000 */
[----:B------:R-:W-:Y:S01]  /*32c0*/  UMOV UR27, 0x80004020 ;  /* 0x80004020001b7882 */ /* 0x000fe20000000000 */
[----:B------:R-:W-:Y:S01]  /*32d0*/  UMOV UR31, 0x80004020 ;  /* 0x80004020001f7882 */ /* 0x000fe20000000000 */
[----:B------:R2:W4:Y:S01]  /*32e0*/  @P0 SYNCS.PHASECHK.TRANS64.TRYWAIT P2, [UR4], R0 ;  /* 0x00000000ff0005a7 */ /* 0x0005220008041104 */
[----:B------:R-:W-:Y:S01]  /*32f0*/  UIADD3 UR15, UPT, UPT, UR15, -0x1, URZ ;  /* 0xffffffff0f0f7890 */ /* 0x000fe2000fffe0ff */
[----:B------:R2:W-:Y:S01]  /*3300*/  UTCHMMA gdesc[UR26], gdesc[UR24], tmem[UR9], tmem[UR22], idesc[UR23], UP4 ;  /* 0x00ff16181a0075ea */ /* 0x0005e2000a000009 */
[----:B------:R-:W-:Y:S01]  /*3310*/  UPLOP3.LUT UP4, UPT, UPT, UPT, UPT, 0x80, 0x8 ;  /* 0x000000000008789c */ /* 0x000fe20003f8f070 */
[----:B------:R-:W-:Y:S01]  /*3320*/  UMOV UR29, 0x80004020 ;  /* 0x80004020001d7882 */ /* 0x000fe20000000000 */
[----:B------:R-:W-:Y:S01]  /*3330*/  UMOV UR14, UR17 ;  /* 0x00000011000e7c82 */ /* 0x000fe20008000000 */
[----:B------:R2:W-:Y:S01]  /*3340*/  UTCHMMA gdesc[UR28], gdesc[UR30], tmem[UR9], tmem[UR20], idesc[UR21], UPT ;  /* 0x00ff141e1c0075ea */ /* 0x0005e2000b800009 */
[----:B------:R2:W-:Y:S01]  /*3350*/  UTCBAR [UR7], URZ ;  /* 0x000000ff070073e9 */ /* 0x0005e200080000ff */
[----:B------:R-:W-:Y:S06]  /*3360*/  BRA.U UP0, `(.L_x_58) ;  /* 0xfffffffd00787547 */ /* 0x000fec000b83ffff */
.L_x_55:
[----:B------:R-:W-:Y:S01]  /*3370*/  UIADD3 UR18, UPT, UPT, UR18, 0x1, URZ ;  /* 0x0000000112127890 */ /* 0x000fe2000fffe0ff */
[C---:B------:R-:W-:Y:S01]  /*3380*/  ISETP.NE.AND P0, PT, R10.reuse, 0x2, PT ;  /* 0x000000020a00780c */ /* 0x040fe20003f05270 */
[----:B------:R-:W-:Y:S02]  /*3390*/  UIADD3 UR8, UPT, UPT, UR8, 0xb0, URZ ;  /* 0x000000b008087890 */ /* 0x000fe4000fffe0ff */
[----:B------:R-:W-:Y:S01]  /*33a0*/  UISETP.NE.AND UP0, UPT, UR18, 0x4, UPT ;  /* 0x000000041200788c */ /* 0x000fe2000bf05270 */
[----:B-12---:R-:W-:Y:S02]  /*33b0*/  SEL R0, RZ, 0x1, P0 ;  /* 0x00000001ff007807 */ /* 0x006fe40000000000 */
[----:B------:R-:W-:Y:S01]  /*33c0*/  SEL R10, R10, RZ, P0 ;  /* 0x000000ff0a0a7207 */ /* 0x000fe20000000000 */
[----:B------:R-:W-:Y:S01]  /*33d0*/  USEL UR4, URZ, 0x1, UP0 ;  /* 0x00000001ff047887 */ /* 0x000fe20008000000 */
[----:B------:R-:W-:Y:S01]  /*33e0*/  LOP3.LUT R9, R9, R0, RZ, 0x3c, !PT ;  /* 0x0000000009097212 */ /* 0x000fe200078e3cff */
[----:B------:R-:W-:Y:S01]  /*33f0*/  USEL UR18, UR18, URZ, UP0 ;  /* 0x000000ff12127287 */ /* 0x000fe20008000000 */
[----:B------:R1:W-:Y:S03]  /*3400*/  UTCBAR [UR8], URZ ;  /* 0x000000ff080073e9 */ /* 0x0003e600080000ff */
[----:B------:R-:W-:Y:S01]  /*3410*/  LOP3.LUT R11, R11, UR4, RZ, 0x3c, !PT ;  /* 0x000000040b0b7c12 */ /* 0x000fe2000f8e3cff */
[----:B------:R-:W-:Y:S07]  /*3420*/  @P1 BRA `(.L_x_59) ;  /* 0xfffffff800b01947 */ /* 0x000fee000383ffff */
[----:B------:R-:W2:Y:S01]  /*3430*/  S2UR UR4, SR_CgaCtaId ;  /* 0x00000000000479c3 */ /* 0x000ea20000008800 */
[----:B------:R-:W-:Y:S01]  /*3440*/  ELECT P0, URZ, PT ;  /* 0x0000000000ff782f */ /* 0x000fe20003800000 */
[----:B------:R-:W-:Y:S01]  /*3450*/  IMAD.MOV.U32 R0, RZ, RZ, 0x1 ;  /* 0x00000001ff007424 */ /* 0x000fe200078e00ff */
[----:B------:R-:W-:Y:S01]  /*3460*/  UIADD3 UR6, UPT, UPT, UR6, 0xd0, URZ ;  /* 0x000000d006067890 */ /* 0x000fe2000fffe0ff */
[----:B------:R-:W-:Y:S01]  /*3470*/  SHF.L.U32 R3, R11, 0x1f, RZ ;  /* 0x0000001f0b037819 */ /* 0x000fe200000006ff */
[----:B------:R-:W-:-:S03]  /*3480*/  UMOV UR5, 0x40 ;  /* 0x0000004000057882 */ /* 0x000fc60000000000 */
[----:B------:R-:W-:Y:S01]  /*3490*/  UVIRTCOUNT.DEALLOC.SMPOOL 0x80 ;  /* 0x000000800000784c */ /* 0x000fe20000000000 */
[----:B--2---:R-:W-:Y:S02]  /*34a0*/  ULEA UR4, UR4, UR5, 0x18 ;  /* 0x0000000504047291 */ /* 0x004fe4000f8ec0ff */
[----:B------:R-:W-:-:S07]  /*34b0*/  ULEA UR5, UR18, UR6, 0x3 ;  /* 0x0000000612057291 */ /* 0x000fce000f8e18ff */
[----:B------:R2:W-:Y:S02]  /*34c0*/  @P0 STS.U8 [UR4+0x1c], R0 ;  /* 0x00001c00ff000988 */ /* 0x0005e40008000004 */
[----:B------:R-:W3:Y:S02]  /*34d0*/  SYNCS.PHASECHK.TRANS64.TRYWAIT P0, [UR5], R3 ;  /* 0x00000003ff0075a7 */ /* 0x000ee40008001105 */
[----:B--23--:R-:W-:Y:S05]  /*34e0*/  @!P0 BRA `(.L_x_60) ;  /* 0x0000004c00608947 */ /* 0x00cfea0003800000 */
.L_x_151:
[----:B------:R-:W-:-:S04]  /*34f0*/  UIADD3 UR7, UPT, UPT, UR18, 0x1, URZ ;  /* 0x0000000112077890 */ /* 0x000fc8000fffe0ff */
[----:B------:R-:W-:-:S04]  /*3500*/  UISETP.NE.AND UP0, UPT, UR7, 0x4, UPT ;  /* 0x000000040700788c */ /* 0x000fc8000bf05270 */
[----:B-1----:R-:W-:Y:S02]  /*3510*/  USEL UR8, URZ, 0x1, UP0 ;  /* 0x00000001ff087887 */ /* 0x002fe40008000000 */
[----:B------:R-:W-:-:S04]  /*3520*/  USEL UR7, UR7, URZ, UP0 ;  /* 0x000000ff07077287 */ /* 0x000fc80008000000 */
[----:B------:R-:W-:Y:S01]  /*3530*/  ULEA UR5, UR7, UR6, 0x3 ;  /* 0x0000000607057291 */ /* 0x000fe2000f8e18ff */
[----:B------:R-:W-:-:S04]  /*3540*/  LOP3.LUT R2, R11, UR8, RZ, 0x3c, !PT ;  /* 0x000000080b027c12 */ /* 0x000fc8000f8e3cff */
[----:B--2---:R-:W-:-:S04]  /*3550*/  SHF.L.U32 R3, R2, 0x1f, RZ ;  /* 0x0000001f02037819 */ /* 0x004fc800000006ff */
[----:B------:R-:W1:Y:S02]  /*3560*/  SYNCS.PHASECHK.TRANS64.TRYWAIT P0, [UR5], R3 ;  /* 0x00000003ff0075a7 */ /* 0x000e640008001105 */
[----:B-1----:R-:W-:Y:S05]  /*3570*/  @!P0 BRA `(.L_x_61) ;  /* 0x0000004c00548947 */ /* 0x002fea0003800000 */
.L_x_153:
        /* <DEDUP_REMOVED lines=9> */
.L_x_155:
[----:B------:R-:W-:-:S04]  /*3610*/  UIADD3 UR7, UPT, UPT, UR7, 0x1, URZ ;  /* 0x0000000107077890 */ /* 0x000fc8000fffe0ff */
[----:B------:R-:W-:-:S04]  /*3620*/  UISETP.NE.AND UP0, UPT, UR7, 0x4, UPT ;  /* 0x000000040700788c */ /* 0x000fc8000bf05270 */
[----:B------:R-:W-:Y:S02]  /*3630*/  USEL UR5, URZ, 0x1, UP0 ;  /* 0x00000001ff057887 */ /* 0x000fe40008000000 */
[----:B------:R-:W-:-:S04]  /*3640*/  USEL UR7, UR7, URZ, UP0 ;  /* 0x000000ff07077287 */ /* 0x000fc80008000000 */
[----:B------:R-:W-:Y:S01]  /*3650*/  ULEA UR7, UR7, UR6, 0x3 ;  /* 0x0000000607077291 */ /* 0x000fe2000f8e18ff */
[----:B-1----:R-:W-:-:S04]  /*3660*/  LOP3.LUT R3, R2, UR5, RZ, 0x3c, !PT ;  /* 0x0000000502037c12 */ /* 0x002fc8000f8e3cff */
[----:B------:R-:W-:-:S04]  /*3670*/  SHF.L.U32 R3, R3, 0x1f, RZ ;  /* 0x0000001f03037819 */ /* 0x000fc800000006ff */
[----:B------:R-:W1:Y:S02]  /*3680*/  SYNCS.PHASECHK.TRANS64.TRYWAIT P0, [UR7], R3 ;  /* 0x00000003ff0075a7 */ /* 0x000e640008001107 */
[----:B-1----:R-:W-:Y:S05]  /*3690*/  @!P0 BRA `(.L_x_63) ;  /* 0x0000004c003c8947 */ /* 0x002fea0003800000 */
.L_x_157:
[----:B------:R-:W-:Y:S01]  /*36a0*/  NOP ;  /* 0x0000000000007918 */ /* 0x000fe20000000000 */
[----:B-1----:R-:W1:Y:S01]  /*36b0*/  LDS R0, [UR4+0x14] ;  /* 0x00001404ff007984 */ /* 0x002e620008000800 */
[----:B------:R-:W-:Y:S01]  /*36c0*/  ULOP3.LUT UR6, UR19, 0xffff, URZ, 0xc0, !UPT ;  /* 0x0000ffff13067892 */ /* 0x000fe2000f8ec0ff */
[----:B------:R-:W-:Y:S01]  /*36d0*/  UMOV UR8, 0xffff ;  /* 0x0000ffff00087882 */ /* 0x000fe20000000000 */
[----:B------:R-:W-:Y:S02]  /*36e0*/  UMOV UR5, 0x1 ;  /* 0x0000000100057882 */ /* 0x000fe40000000000 */
[----:B------:R-:W-:-:S04]  /*36f0*/  USHF.R.U32.HI UR6, URZ, 0x5, UR6 ;  /* 0x00000005ff067899 */ /* 0x000fc80008011606 */
[----:B------:R-:W-:Y:S02]  /*3700*/  USHF.L.U32 UR8, UR8, UR6, URZ ;  /* 0x0000000608087299 */ /* 0x000fe400080006ff */
[----:B------:R-:W-:-:S04]  /*3710*/  USHF.L.U32 UR5, UR5, UR6, URZ ;  /* 0x0000000605057299 */ /* 0x000fc800080006ff */
[----:B-1----:R-:W-:-:S04]  /*3720*/  LOP3.LUT R0, R0, UR8, RZ, 0xc0, !PT ;  /* 0x0000000800007c12 */ /* 0x002fc8000f8ec0ff */
[----:B------:R-:W-:-:S13]  /*3730*/  ISETP.NE.AND P0, PT, R0, UR8, PT ;  /* 0x0000000800007c0c */ /* 0x000fda000bf05270 */
[----:B------:R-:W-:Y:S05]  /*3740*/  @P0 BRA `(.L_x_64) ;  /* 0x0000000000580947 */ /* 0x000fea0003800000 */
[----:B------:R-:W1:Y:S02]  /*3750*/  LDS R0, [UR4+0x18] ;  /* 0x00001804ff007984 */ /* 0x000e640008000800 */
[----:B-1----:R-:W-:-:S04]  /*3760*/  LOP3.LUT R0, R0, UR5, RZ, 0xc0, !PT ;  /* 0x0000000500007c12 */ /* 0x002fc8000f8ec0ff */
[----:B------:R-:W-:-:S13]  /*3770*/  ISETP.NE.AND P0, PT, R0, UR5, PT ;  /* 0x0000000500007c0c */ /* 0x000fda000bf05270 */
[----:B------:R-:W-:Y:S05]  /*3780*/  @P0 BRA `(.L_x_65) ;  /* 0x00000000003c0947 */ /* 0x000fea0003800000 */
[----:B------:R-:W1:Y:S01]  /*3790*/  S2R R2, SR_LANEID ;  /* 0x0000000000027919 */ /* 0x000e620000000000 */
[----:B------:R-:W-:Y:S01]  /*37a0*/  ULOP3.LUT UR8, URZ, UR8, URZ, 0x33, !UPT ;  /* 0x00000008ff087292 */ /* 0x000fe2000f8e33ff */
[----:B------:R-:W-:Y:S01]  /*37b0*/  LOP3.LUT R4, RZ, UR5, RZ, 0x33, !PT ;  /* 0x00000005ff047c12 */ /* 0x000fe2000f8e33ff */
[----:B------:R-:W-:Y:S02]  /*37c0*/  VOTEU.ANY UR7, UPT, PT ;  /* 0x0000000000077886 */ /* 0x000fe400038e0100 */
[----:B------:R-:W-:Y:S01]  /*37d0*/  UFLO.U32 UR7, UR7 ;  /* 0x00000007000772bd */ /* 0x000fe200080e0000 */
[----:B------:R-:W2:Y:S01]  /*37e0*/  REDUX UR5, R4 ;  /* 0x00000000040573c4 */ /* 0x000ea20000000000 */
[----:B------:R-:W-:-:S06]  /*37f0*/  IMAD.U32 R0, RZ, RZ, UR8 ;  /* 0x00000008ff007e24 */ /* 0x000fcc000f8e00ff */
[----:B------:R3:W-:Y:S01]  /*3800*/  UTCATOMSWS.AND URZ, UR8 ;  /* 0x0000000800ff79e3 */ /* 0x0007e20008000000 */
[----:B------:R-:W4:Y:S01]  /*3810*/  REDUX UR6, R0 ;  /* 0x00000000000673c4 */ /* 0x000f220000000000 */
[----:B-1----:R-:W-:Y:S01]  /*3820*/  ISETP.EQ.U32.AND P0, PT, R2, UR7, PT ;  /* 0x0000000702007c0c */ /* 0x002fe2000bf02070 */
[----:B--2---:R-:W-:Y:S01]  /*3830*/  IMAD.U32 R2, RZ, RZ, UR5 ;  /* 0x00000005ff027e24 */ /* 0x004fe2000f8e00ff */
[----:B----4-:R-:W-:-:S11]  /*3840*/  MOV R3, UR6 ;  /* 0x0000000600037c02 */ /* 0x010fd60008000f00 */
[----:B------:R3:W-:Y:S04]  /*3850*/  @P0 ATOMS.AND RZ, [UR4+0x14], R3 ;  /* 0x00001403ffff098c */ /* 0x0007e8000a800004 */
[----:B------:R3:W-:Y:S01]  /*3860*/  @P0 ATOMS.AND RZ, [UR4+0x18], R2 ;  /* 0x00001802ffff098c */ /* 0x0007e2000a800004 */
[----:B------:R-:W-:Y:S05]  /*3870*/  BRA `(.L_x_66) ;  /* 0x0000000000147947 */ /* 0x000fea0003800000 */
.L_x_65:
[----:B------:R-:W-:Y:S02]  /*3880*/  MOV R2, 0x38a0 ;  /* 0x000038a000027802 */ /* 0x000fe40000000f00 */
[----:B----45:R-:W-:Y:S05]  /*3890*/  CALL.REL.NOINC `($__internal_0_$__cuda_sm10x_tcgen05_guardrail_trap_col_being_dealloced_not_returned_by_alloc) ;  /* 0x0000005000247944 */ /* 0x030fea0003c00000 */
[----:B------:R-:W-:Y:S05]  /*38a0*/  BRA `(.L_x_66) ;  /* 0x0000000000087947 */ /* 0x000fea0003800000 */
.L_x_64:
[----:B------:R-:W-:Y:S02]  /*38b0*/  MOV R2, 0x38d0 ;  /* 0x000038d000027802 */ /* 0x000fe40000000f00 */
[----:B----45:R-:W-:Y:S05]  /*38c0*/  CALL.REL.NOINC `($__internal_2_$__cuda_sm10x_tcgen05_guardrail_trap_unallocated_columns_being_dealloced) ;  /* 0x0000005000307944 */ /* 0x030fea0003c00000 */
.L_x_66:
[----:B------:R-:W-:Y:S01]  /*38d0*/  NOP ;  /* 0x0000000000007918 */ /* 0x000fe20000000000 */
[----:B---3--:R-:W-:Y:S05]  /*38e0*/  EXIT ;  /* 0x000000000000794d */ /* 0x008fea0003800000 */
.L_x_48:
[----:B------:R-:W-:-:S09]  /*38f0*/  UISETP.NE.OR UP2, UPT, UR8, 0x3, !UP2 ;  /* 0x000000030800788c */ /* 0x000fd2000d745670 */
[----:B------:R-:W-:Y:S05]  /*3900*/  BRA.U UP2, `(.L_x_67) ;  /* 0x0000001102147547 */ /* 0x000fea000b800000 */
[----:B------:R-:W1:Y:S01]  /*3910*/  LDC R0, c[0x0][0xb30] ;  /* 0x0002cc00ff007b82 */ /* 0x000e620000000800 */
[----:B------:R-:W2:Y:S01]  /*3920*/  LDCU.64 UR8, c[0x0][0x888] ;  /* 0x00011100ff0877ac */ /* 0x000ea20008000a00 */
[----:B------:R-:W-:Y:S02]  /*3930*/  HFMA2 R25, -RZ, RZ, 0, 0 ;  /* 0x00000000ff197431 */ /* 0x000fe400000001ff */
[----:B------:R-:W-:Y:S01]  /*3940*/  IMAD.MOV.U32 R32, RZ, RZ, 0x1 ;  /* 0x00000001ff207424 */ /* 0x000fe200078e00ff */
[----:B------:R-:W-:Y:S01]  /*3950*/  MOV R23, 0x1000 ;  /* 0x0000100000177802 */ /* 0x000fe20000000f00 */
[----:B------:R-:W4:Y:S01]  /*3960*/  LDCU.64 UR4, c[0x0][0x890] ;  /* 0x00011200ff0477ac */ /* 0x000f220008000a00 */
[----:B------:R-:W-:Y:S01]  /*3970*/  IMAD.MOV.U32 R27, RZ, RZ, RZ ;  /* 0x000000ffff1b7224 */ /* 0x000fe200078e00ff */
[----:B------:R-:W3:Y:S01]  /*3980*/  LDC R19, c[0x0][0x370] ;  /* 0x0000dc00ff137b82 */ /* 0x000ee20000000800 */
[----:B------:R-:W-:Y:S01]  /*3990*/  UMOV UR7, 0x400 ;  /* 0x0000040000077882 */ /* 0x000fe20000000000 */
[----:B------:R-:W-:-:S02]  /*39a0*/  UPLOP3.LUT UP1, UPT, UPT, UPT, UPT, 0x40, 0x4 ;  /* 0x000000000004789c */ /* 0x000fc40003f2e870 */
[----:B------:R-:W-:-:S04]  /*39b0*/  ULEA UR7, UR37, UR7, 0x18 ;  /* 0x0000000725077291 */ /* 0x000fc8000f8ec0ff */
[----:B------:R-:W3:Y:S01]  /*39c0*/  LDC R2, c[0x0][0xb0c] ;  /* 0x0002c300ff027b82 */ /* 0x000ee20000000800 */
[----:B------:R-:W-:Y:S02]  /*39d0*/  UIADD3 UR13, UPT, UPT, UR7, 0x58, URZ ;  /* 0x00000058070d7890 */ /* 0x000fe4000fffe0ff */
[----:B--2---:R-:W-:Y:S02]  /*39e0*/  UISETP.NE.U32.AND UP2, UPT, UR8, URZ, UPT ;  /* 0x000000ff0800728c */ /* 0x004fe4000bf45070 */
[----:B------:R-:W-:Y:S02]  /*39f0*/  UIADD3 UR33, UPT, UPT, UR7, 0x40, URZ ;  /* 0x0000004007217890 */ /* 0x000fe4000fffe0ff */
[----:B----4-:R-:W-:Y:S01]  /*3a00*/  UISETP.NE.U32.AND UP3, UPT, UR4, URZ, UPT ;  /* 0x000000ff0400728c */ /* 0x010fe2000bf65070 */
[----:B------:R-:W2:Y:S01]  /*3a10*/  LDC R18, c[0x0][0xb20] ;  /* 0x0002c800ff127b82 */ /* 0x000ea20000000800 */
[----:B-1----:R-:W-:Y:S01]  /*3a20*/  ISETP.NE.AND P1, PT, R0, 0x1, PT ;  /* 0x000000010000780c */ /* 0x002fe20003f25270 */
[----:B------:R-:W-:-:S02]  /*3a30*/  UISETP.NE.AND.EX UP2, UPT, UR9, URZ, UPT, UP2 ;  /* 0x000000ff0900728c */ /* 0x000fc4000bf45320 */
[----:B------:R-:W-:Y:S02]  /*3a40*/  UIADD3 UR25, UPT, UPT, UR7, 0x48, URZ ;  /* 0x0000004807197890 */ /* 0x000fe4000fffe0ff */
[----:B------:R-:W-:Y:S02]  /*3a50*/  UIADD3 UR17, UPT, UPT, UR7, 0x50, URZ ;  /* 0x0000005007117890 */ /* 0x000fe4000fffe0ff */
[----:B------:R-:W1:Y:S01]  /*3a60*/  LDC.64 R36, c[0x0][0x348] ;  /* 0x0000d200ff247b82 */ /* 0x000e620000000a00 */
[----:B------:R-:W-:Y:S02]  /*3a70*/  UPRMT UR13, UR37, 0x654, UR13 ;  /* 0x00000654250d7896 */ /* 0x000fe4000800000d */
[----:B------:R-:W-:-:S05]  /*3a80*/  UISETP.NE.AND.EX UP3, UPT, UR5, URZ, UPT, UP3 ;  /* 0x000000ff0500728c */ /* 0x000fca000bf65330 */
[----:B------:R-:W4:Y:S08]  /*3a90*/  LDC.64 R16, c[0x0][0xb10] ;  /* 0x0002c400ff107b82 */ /* 0x000f300000000a00 */
[----:B------:R-:W1:Y:S08]  /*3aa0*/  LDC.64 R6, c[0x0][0xb18] ;  /* 0x0002c600ff067b82 */ /* 0x000e700000000a00 */
[----:B------:R-:W1:Y:S08]  /*3ab0*/  LDC.64 R4, c[0x0][0xb28] ;  /* 0x0002ca00ff047b82 */ /* 0x000e700000000a00 */
[----:B--23--:R-:W1:Y:S02]  /*3ac0*/  LDC R22, c[0x0][0x374] ;  /* 0x0000dd00ff167b82 */ /* 0x00ce640000000800 */
.L_x_78:
[----:B------:R-:W-:Y:S02]  /*3ad0*/  LEA R0, R27, UR7, 0x3 ;  /* 0x000000071b007c11 */ /* 0x000fe4000f8e18ff */
[----:B------:R-:W-:Y:S02]  /*3ae0*/  SHF.L.U32 R3, R25, 0x1f, RZ ;  /* 0x0000001f19037819 */ /* 0x000fe400000006ff */
[----:B------:R-:W-:Y:S02]  /*3af0*/  LEA R28, R27, UR7, 0x4 ;  /* 0x000000071b1c7c11 */ /* 0x000fe4000f8e20ff */
[----:B--2---:R-:W2:Y:S02]  /*3b00*/  SYNCS.PHASECHK.TRANS64.TRYWAIT P0, [R0+URZ+0x90], R3 ;  /* 0x00009003000075a7 */ /* 0x004ea400080011ff */
[----:B--2---:R-:W-:Y:S05]  /*3b10*/  @!P0 BRA `(.L_x_68) ;  /* 0x0000004800348947 */ /* 0x004fea0003800000 */
.L_x_158:
[----:B------:R-:W-:Y:S01]  /*3b20*/  ISETP.GE.AND P0, PT, R26, 0x1, PT ;  /* 0x000000011a00780c */ /* 0x000fe20003f06270 */
[----:B------:R-:W3:Y:S01]  /*3b30*/  LDS.128 R28, [R28+0x120] ;  /* 0x000120001c1c7984 */ /* 0x000ee20000000c00 */
[----:B--2---:R-:W-:Y:S01]  /*3b40*/  VIADD R0, R0, 0xa0 ;  /* 0x000000a000007836 */ /* 0x004fe20000000000 */
[----:B------:R-:W-:Y:S01]  /*3b50*/  @!PT LDS RZ, [RZ] ;  /* 0x00000000fffff984 */ /* 0x000fe20000000800 */
[----:B------:R-:W-:Y:S01]  /*3b60*/  @!PT LDS RZ, [RZ] ;  /* 0x00000000fffff984 */ /* 0x000fe20000000800 */
[----:B------:R-:W-:Y:S01]  /*3b70*/  @!PT LDS RZ, [RZ] ;  /* 0x00000000fffff984 */ /* 0x000fe20000000800 */
[----:B------:R-:W-:Y:S01]  /*3b80*/  @!PT LDS RZ, [RZ] ;  /* 0x00000000fffff984 */ /* 0x000fe20000000800 */
[----:B------:R2:W-:Y:S06]  /*3b90*/  MEMBAR.ALL.CTA ;  /* 0x0000000000007992 */ /* 0x0005ec0000008000 */
[----:B--2---:R-:W2:Y:S01]  /*3ba0*/  FENCE.VIEW.ASYNC.S ;  /* 0x00000000000073c6 */ /* 0x004ea20000000000 */
[----:B------:R-:W-:Y:S04]  /*3bb0*/  PRMT R0, RZ, 0x654, R0 ;  /* 0x00000654ff007816 */ /* 0x000fe80000000000 */
[----:B--2---:R2:W-:Y:S01]  /*3bc0*/  SYNCS.ARRIVE.TRANS64.RED.A1T0 RZ, [R0+URZ], RZ ;  /* 0x000000ff00ff79a7 */ /* 0x0045e200081004ff */
[----:B---3--:R-:W-:Y:S11]  /*3bd0*/  LOP3.LUT P3, RZ, R30, 0x1, RZ, 0xc0, !PT ;  /* 0x000000011eff7812 */ /* 0x008ff6000786c0ff */
[----:B------:R-:W-:Y:S02]  /*3be0*/  @!UPT UIADD3 URZ, UPT, UPT, URZ, URZ, URZ ;  /* 0x000000fffffff290 */ /* 0x000fe4000fffe0ff */
[----:B------:R-:W-:Y:S02]  /*3bf0*/  @P3 MOV R13, R28 ;  /* 0x0000001c000d3202 */ /* 0x000fe40000000f00 */
[----:B------:R-:W-:Y:S01]  /*3c00*/  @P3 LOP3.LUT R8, R29, 0xffff, RZ, 0xc0, !PT ;  /* 0x0000ffff1d083812 */ /* 0x000fe200078ec0ff */
[----:B--2---:R-:W-:Y:S06]  /*3c10*/  @!P0 BRA `(.L_x_69) ;  /* 0x0000000000a48947 */ /* 0x004fec0003800000 */
[----:B-1---5:R-:W-:Y:S01]  /*3c20*/  IMAD.HI.U32 R33, R22, R7, RZ ;  /* 0x0000000716217227 */ /* 0x022fe200078e00ff */
[----:B------:R-:W-:Y:S02]  /*3c30*/  ISETP.NE.AND P0, PT, R6, 0x1, PT ;  /* 0x000000010600780c */ /* 0x000fe40003f05270 */
[----:B------:R-:W-:Y:S01]  /*3c40*/  ISETP.NE.AND P2, PT, R26, 0x1, PT ;  /* 0x000000011a00780c */ /* 0x000fe20003f45270 */
[----:B----4-:R-:W-:Y:S01]  /*3c50*/  IMAD.HI.U32 R34, R19, R16, RZ ;  /* 0x0000001013227227 */ /* 0x010fe200078e00ff */
[----:B------:R-:W-:Y:S02]  /*3c60*/  SHF.R.U32.HI R33, RZ, R18, R33 ;  /* 0x00000012ff217219 */ /* 0x000fe40000011621 */
[----:B------:R-:W-:Y:S01]  /*3c70*/  ISETP.NE.AND P4, PT, R2, 0x1, PT ;  /* 0x000000010200780c */ /* 0x000fe20003f85270 */
[----:B------:R-:W-:Y:S01]  /*3c80*/  IMAD.HI.U32 R38, R13, R16, RZ ;  /* 0x000000100d267227 */ /* 0x000fe200078e00ff */
[----:B------:R-:W-:Y:S02]  /*3c90*/  SHF.R.U32.HI R34, RZ, R17, R34 ;  /* 0x00000011ff227219 */ /* 0x000fe40000011622 */
[----:B------:R-:W-:Y:S01]  /*3ca0*/  SEL R3, R22, R33, !P0 ;  /* 0x0000002116037207 */ /* 0x000fe20004000000 */
[C---:B------:R-:W-:Y:S01]  /*3cb0*/  IMAD.HI.U32 R33, R8.reuse, R7, RZ ;  /* 0x0000000708217227 */ /* 0x040fe200078e00ff */
[----:B------:R-:W-:Y:S02]  /*3cc0*/  SEL R11, R19, R34, !P4 ;  /* 0x00000022130b7207 */ /* 0x000fe40006000000 */
[----:B------:R-:W-:Y:S01]  /*3cd0*/  SHF.R.U32.HI R38, RZ, R17, R38 ;  /* 0x00000011ff267219 */ /* 0x000fe20000011626 */
[----:B------:R-:W-:Y:S01]  /*3ce0*/  IMAD.HI.U32 R40, R3, R4, RZ ;  /* 0x0000000403287227 */ /* 0x000fe200078e00ff */
[----:B------:R-:W-:Y:S03]  /*3cf0*/  SHF.R.U32.HI R33, RZ, R18, R33 ;  /* 0x00000012ff217219 */ /* 0x000fe60000011621 */
[----:B------:R-:W-:Y:S01]  /*3d00*/  IMAD.HI.U32 R34, R11, R4, RZ ;  /* 0x000000040b227227 */ /* 0x000fe200078e00ff */
[----:B------:R-:W-:Y:S02]  /*3d10*/  @P2 SHF.R.U32.HI R3, RZ, R5, R40 ;  /* 0x00000005ff032219 */ /* 0x000fe40000011628 */
[----:B------:R-:W-:Y:S02]  /*3d20*/  SEL R9, R8, R33, !P0 ;  /* 0x0000002108097207 */ /* 0x000fe40004000000 */
[----:B------:R-:W-:Y:S01]  /*3d30*/  @P2 SHF.R.U32.HI R11, RZ, R5, R34 ;  /* 0x00000005ff0b2219 */ /* 0x000fe20000011622 */
[C---:B------:R-:W-:Y:S01]  /*3d40*/  IMAD R10, R26.reuse, R3, RZ ;  /* 0x000000031a0a7224 */ /* 0x040fe200078e02ff */
[----:B------:R-:W-:Y:S01]  /*3d50*/  SEL R3, R13, R38, !P4 ;  /* 0x000000260d037207 */ /* 0x000fe20006000000 */
[C---:B------:R-:W-:Y:S03]  /*3d60*/  IMAD.HI.U32 R14, R9.reuse, R4, RZ ;  /* 0x00000004090e7227 */ /* 0x040fe600078e00ff */
[----:B------:R-:W-:Y:S01]  /*3d70*/  ISETP.GE.AND P0, PT, R9, R10, PT ;  /* 0x0000000a0900720c */ /* 0x000fe20003f06270 */
[C---:B------:R-:W-:Y:S01]  /*3d80*/  IMAD R12, R26.reuse, R11, RZ ;  /* 0x0000000b1a0c7224 */ /* 0x040fe200078e02ff */
[-C--:B------:R-:W-:Y:S04]  /*3d90*/  SHF.R.U32.HI R14, RZ, R5.reuse, R14 ;  /* 0x00000005ff0e7219 */ /* 0x080fe8000001160e */
[----:B------:R-:W-:Y:S02]  /*3da0*/  ISETP.GE.OR P0, PT, R3, R12, P0 ;  /* 0x0000000c0300720c */ /* 0x000fe40000706670 */
[----:B------:R-:W-:Y:S05]  /*3db0*/  SEL R15, R9, R14, !P2 ;  /* 0x0000000e090f7207 */ /* 0x000fea0005000000 */
[----:B------:R-:W-:Y:S04]  /*3dc0*/  IMAD.MOV R14, RZ, RZ, -R15 ;  /* 0x000000ffff0e7224 */ /* 0x000fe800078e0a0f */
[----:B------:R-:W-:Y:S02]  /*3dd0*/  IMAD R14, R26, R14, R9 ;  /* 0x0000000e1a0e7224 */ /* 0x000fe400078e0209 */
[C---:B------:R-:W-:Y:S05]  /*3de0*/  @!P0 IMAD.HI.U32 R10, R3.reuse, R4, RZ ;  /* 0x00000004030a8227 */ /* 0x040fea00078e00ff */
[----:B------:R-:W-:Y:S04]  /*3df0*/  @!P0 SHF.R.U32.HI R10, RZ, R5, R10 ;  /* 0x00000005ff0a8219 */ /* 0x000fe8000001160a */
[----:B------:R-:W-:Y:S01]  /*3e00*/  @!P0 SEL R0, R3, R10, !P2 ;  /* 0x0000000a03008207 */ /* 0x000fe20005000000 */
[----:B------:R-:W-:Y:S03]  /*3e10*/  IMAD.MOV R10, RZ, RZ, -R3 ;  /* 0x000000ffff0a7224 */ /* 0x000fe600078e0a03 */
[----:B------:R-:W-:Y:S01]  /*3e20*/  @!P0 IADD3 R15, PT, PT, R15, -R0, RZ ;  /* 0x800000000f0f8210 */ /* 0x000fe20007ffe0ff */
[----:B------:R-:W-:Y:S01]  /*3e30*/  @!P0 IMAD R0, R11, R14, R0 ;  /* 0x0000000e0b008224 */ /* 0x000fe200078e0200 */
[----:B------:R-:W-:Y:S01]  /*3e40*/  IADD3 R11, PT, PT, -R9, RZ, RZ ;  /* 0x000000ff090b7210 */ /* 0x000fe20007ffe1ff */
[----:B------:R-:W-:Y:S02]  /*3e50*/  IMAD R13, R2, R10, R13 ;  /* 0x0000000a020d7224 */ /* 0x000fe400078e020d */
[----:B------:R-:W-:Y:S02]  /*3e60*/  @!P0 IMAD R9, R15, R26, R3 ;  /* 0x0000001a0f098224 */ /* 0x000fe400078e0203 */
[----:B------:R-:W-:Y:S02]  /*3e70*/  @!P0 IMAD.MOV.U32 R3, RZ, RZ, R0 ;  /* 0x000000ffff038224 */ /* 0x000fe400078e0000 */
[----:B------:R-:W-:Y:S02]  /*3e80*/  IMAD R8, R6, R11, R8 ;  /* 0x0000000b06087224 */ /* 0x000fe400078e0208 */
[----:B------:R-:W-:Y:S02]  /*3e90*/  IMAD R13, R3, R2, R13 ;  /* 0x00000002030d7224 */ /* 0x000fe400078e020d */
[----:B------:R-:W-:Y:S02]  /*3ea0*/  IMAD R8, R9, R6, R8 ;  /* 0x0000000609087224 */ /* 0x000fe400078e0208 */
.L_x_69:
[----:B------:R-:W-:Y:S05]  /*3eb0*/  BRA.U UP1, `(.L_x_70) ;  /* 0x0000000101107547 */ /* 0x000fea000b800000 */
[----:B------:R-:W-:Y:S04]  /*3ec0*/  MOV R0, UR6 ;  /* 0x0000000600007c02 */ /* 0x000fe80008000f00 */
[----:B------:R-:W-:Y:S04]  /*3ed0*/  SHF.L.U32 R3, R0, 0x1f, RZ ;  /* 0x0000001f00037819 */ /* 0x000fe800000006ff */
[----:B------:R-:W2:Y:S02]  /*3ee0*/  SYNCS.PHASECHK.TRANS64.TRYWAIT P0, [UR7+0x88], R3 ;  /* 0x00008803ff0075a7 */ /* 0x000ea40008001107 */
[----:B--2---:R-:W-:Y:S05]  /*3ef0*/  @!P0 BRA `(.L_x_71) ;  /* 0x0000004400508947 */ /* 0x004fea0003800000 */
.L_x_70:
[----:B------:R-:W-:Y:S02]  /*3f00*/  R2UR UR35, R21 ;  /* 0x00000000152372ca */ /* 0x000fe400000e0000 */
[----:B------:R-:W-:Y:S02]  /*3f10*/  R2UR UR34, R20 ;  /* 0x00000000142272ca */ /* 0x000fe400000e0000 */
[----:B------:R-:W-:Y:S02]  /*3f20*/  ISETP.NE.U32.AND P2, PT, RZ, UR4, PT ;  /* 0x00000004ff007c0c */ /* 0x000fe4000bf45070 */
[----:B------:R-:W-:Y:S02]  /*3f30*/  SHF.L.U32 R12, R32, 0x1f, RZ ;  /* 0x0000001f200c7819 */ /* 0x000fe400000006ff */
[----:B------:R-:W-:Y:S05]  /*3f40*/  ISETP.NE.AND.EX P2, PT, RZ, UR5, PT, P2 ;  /* 0x00000005ff007c0c */ /* 0x000fea000bf45320 */
[----:B------:R-:W-:Y:S02]  /*3f50*/  USHF.L.U32 UR35, UR35, 0x6, URZ ;  /* 0x0000000623237899 */ /* 0x000fe400080006ff */
[----:B------:R-:W-:Y:S01]  /*3f60*/  USHF.L.U32 UR34, UR34, 0x7, URZ ;  /* 0x0000000722227899 */ /* 0x000fe200080006ff */
[----:B------:R-:W-:Y:S11]  /*3f70*/  BRA.U !UP3, `(.L_x_72) ;  /* 0x000000010b347547 */ /* 0x000ff6000b800000 */
[----:B------:R-:W-:Y:S01]  /*3f80*/  UPLOP3.LUT UP0, UPT, UPT, UPT, UP2, 0x80, 0x8 ;  /* 0x000000000008789c */ /* 0x000fe20003f0f020 */
[----:B--2---:R-:W-:Y:S02]  /*3f90*/  HFMA2 R0, -RZ, RZ, 0, 5.9604644775390625e-08 ;  /* 0x00000001ff007431 */ /* 0x004fe400000001ff */
[----:B------:R-:W-:Y:S03]  /*3fa0*/  IMAD.MOV.U32 R59, RZ, RZ, 0x1 ;  /* 0x00000001ff3b7424 */ /* 0x000fe600078e00ff */
[----:B------:R-:W-:Y:S05]  /*3fb0*/  PLOP3.LUT P0, PT, PT, PT, UP0, 0x80, 0x8 ;  /* 0x000000000008781c */ /* 0x000fea0003f0f008 */
[----:B------:R-:W2:Y:S01]  /*3fc0*/  @UP0 LDCU.64 UR10, c[0x0][0x888] ;  /* 0x00011100ff0a07ac */ /* 0x000ea20008000a00 */
[----:B------:R-:W-:Y:S07]  /*3fd0*/  @UP0 UIMAD UR8, UR36, UR4, URZ ;  /* 0x00000004240802a4 */ /* 0x000fee000f8e02ff */
[----:B------:R-:W-:Y:S01]  /*3fe0*/  @!P0 PRMT R59, R0, 0x7610, R59 ;  /* 0x00007610003b8816 */ /* 0x000fe2000000003b */
[----:B--2---:R-:W-:Y:S03]  /*3ff0*/  @UP0 UIMAD.WIDE UR10, UR8, 0x4, UR10 ;  /* 0x00000004080a08a5 */ /* 0x004fe6000f8e020a */
[----:B------:R-:W2:Y:S03]  /*4000*/  @!UP0 LDCU UR8, c[0x0][0x880] ;  /* 0x00011000ff0887ac */ /* 0x000ea60008000800 */
[----:B------:R-:W-:Y:S01]  /*4010*/  IMAD.U32 R10, RZ, RZ, UR10 ;  /* 0x0000000aff0a7e24 */ /* 0x000fe2000f8e00ff */
[----:B------:R-:W-:Y:S05]  /*4020*/  MOV R11, UR11 ;  /* 0x0000000b000b7c02 */ /* 0x000fea0008000f00 */
[----:B-----5:R3:W5:Y:S02]  /*4030*/  @P0 LDG.E R35, desc[UR46][R10.64] ;  /* 0x0000002e0a230981 */ /* 0x020764000c1e1900 */
[----:B--23--:R-:W-:Y:S07]  /*4040*/  @!P0 IMAD.U32 R35, RZ, RZ, UR8 ;  /* 0x00000008ff238e24 */ /* 0x00cfee000f8e00ff */
.L_x_72:
[----:B-----5:R-:W-:Y:S01]  /*4050*/  @!P2 FSETP.EQ.AND P0, PT, R35, RZ, PT ;  /* 0x000000ff2300a20b */ /* 0x020fe20003f02000 */
[----:B------:R-:W-:Y:S01]  /*4060*/  @!UPT UIADD3 URZ, UPT, UPT, URZ, URZ, URZ ;  /* 0x000000fffffff290 */ /* 0x000fe2000fffe0ff */
[----:B------:R-:W-:Y:S11]  /*4070*/  @!P2 BRA `(.L_x_73) ;  /* 0x000000000014a947 */ /* 0x000ff60003800000 */
[----:B------:R-:W-:Y:S02]  /*4080*/  LOP3.LUT P2, RZ, R59, 0xff, RZ, 0xc0, !PT ;  /* 0x000000ff3bff7812 */ /* 0x000fe4000784c0ff */
[----:B------:R-:W-:Y:S04]  /*4090*/  PLOP3.LUT P0, PT, PT, PT, UP0, 0x80, 0x8 ;  /* 0x000000000008781c */ /* 0x000fe80003f0f008 */
[----:B------:R-:W-:Y:S07]  /*40a0*/  PLOP3.LUT P0, PT, P0, PT, PT, 0x8, 0x80 ;  /* 0x000000000080781c */ /* 0x000fee000070e170 */
[----:B------:R-:W-:Y:S11]  /*40b0*/  @P2 FSETP.EQ.AND P0, PT, R35, RZ, PT ;  /* 0x000000ff2300220b */ /* 0x000ff60003f02000 */
[----:B------:R-:W-:Y:S02]  /*40c0*/  @!UPT UIADD3 URZ, UPT, UPT, URZ, URZ, URZ ;  /* 0x000000fffffff290 */ /* 0x000fe4000fffe0ff */
.L_x_73:
[----:B------:R-:W3:Y:S01]  /*40d0*/  SYNCS.PHASECHK.TRANS64.TRYWAIT P2, [UR7+0x60], R12 ;  /* 0x0000600cff0075a7 */ /* 0x000ee20008041107 */
[----:B------:R-:W-:Y:S04]  /*40e0*/  ELECT P4, URZ, PT ;  /* 0x0000000000ff782f */ /* 0x000fe80003880000 */
[----:B------:R-:W-:Y:S11]  /*40f0*/  PLOP3.LUT P4, PT, P0, P4, PT, 0xf2, 0x2f ;  /* 0x00000000002f781c */ /* 0x000ff60000789e72 */
[----:B------:R-:W-:Y:S02]  /*4100*/  @!UPT UIADD3 URZ, UPT, UPT, URZ, URZ, URZ ;  /* 0x000000fffffff290 */ /* 0x000fe4000fffe0ff */
[----:B-1----:R-:W-:Y:S05]  /*4110*/  @!P4 IADD3 R9, P0, PT, R36, 0x580, RZ ;  /* 0x000005802409c810 */ /* 0x002fea0007f1e0ff */
[----:B--2---:R-:W-:Y:S01]  /*4120*/  @!P4 IMAD.X R0, RZ, RZ, R37, P0 ;  /* 0x000000ffff00c224 */ /* 0x004fe200000e0625 */
[----:B---3--:R-:W-:Y:S07]  /*4130*/  @!P2 BRA `(.L_x_74) ;  /* 0x0000004000d8a947 */ /* 0x008fee0003800000 */
.L_x_161:
[----:B------:R-:W-:Y:S01]  /*4140*/  @!P4 R2UR UR8, R0 ;  /* 0x000000000008c2ca */ /* 0x000fe200000e0000 */
[----:B------:R-:W-:Y:S01]  /*4150*/  VOTEU.ALL UP1, P4 ;  /* 0x0000000000ff7886 */ /* 0x000fe20002020000 */
[----:B------:R-:W-:Y:S01]  /*4160*/  @!P4 R2UR UR9, R9 ;  /* 0x000000000909c2ca */ /* 0x000fe200000e0000 */
[----:B------:R-:W-:Y:S01]  /*4170*/  @!P4 IMAD.MOV.U32 R0, RZ, RZ, 0x1000 ;  /* 0x00001000ff00c424 */ /* 0x000fe200078e00ff */
[----:B------:R-:W-:Y:S01]  /*4180*/  UMOV UR10, 0x0 ;  /* 0x00000000000a7882 */ /* 0x000fe20000000000 */
[----:B------:R-:W-:Y:S01]  /*4190*/  UMOV UR11, 0x10000000 ;  /* 0x10000000000b7882 */ /* 0x000fe20000000000 */
[----:B------:R-:W-:Y:S01]  /*41a0*/  @!UP1 UIADD3 UR32, UPT, UPT, UR7, 0x200, URZ ;  /* 0x0000020007209890 */ /* 0x000fe2000fffe0ff */
[----:B------:R-:W-:Y:S01]  /*41b0*/  @!P4 IADD3 R9, P0, PT, R36, 0x580, RZ ;  /* 0x000005802409c810 */ /* 0x000fe20007f1e0ff */
[----:B------:R-:W-:Y:S05]  /*41c0*/  VOTEU.ALL UP1, P4 ;  /* 0x0000000000ff7886 */ /* 0x000fea0002020000 */
[----:B------:R-:W-:Y:S01]  /*41d0*/  IMAD.U32 R11, RZ, RZ, UR8 ;  /* 0x00000008ff0b7e24 */ /* 0x000fe2000f8e00ff */
[----:B------:R-:W-:Y:S01]  /*41e0*/  UPRMT UR8, UR37, 0x654, UR33 ;  /* 0x0000065425087896 */ /* 0x000fe20008000021 */
[----:B------:R-:W-:Y:S03]  /*41f0*/  IMAD.U32 R10, RZ, RZ, UR9 ;  /* 0x00000009ff0a7e24 */ /* 0x000fe6000f8e00ff */
[----:B------:R-:W-:Y:S02]  /*4200*/  @!P4 R2UR UR15, R11 ;  /* 0x000000000b0fc2ca */ /* 0x000fe400000e0000 */
[----:B------:R-:W-:Y:S11]  /*4210*/  @!P4 R2UR UR14, R10 ;  /* 0x000000000a0ec2ca */ /* 0x000ff600000e0000 */
[----:B------:R-:W-:Y:S02]  /*4220*/  @!UPT UIADD3 URZ, UPT, UPT, URZ, URZ, URZ ;  /* 0x000000fffffff290 */ /* 0x000fe4000fffe0ff */
[----:B------:R2:W-:Y:S01]  /*4230*/  @!UP1 UTMALDG.3D [UR32], [UR14], desc[UR10] ;  /* 0x00000a200e0095b4 */ /* 0x0005e20008011000 */
[----:B------:R3:W-:Y:S01]  /*4240*/  @!P4 SYNCS.ARRIVE.TRANS64.RED.A0TR RZ, [UR7+0x40], R0 ;  /* 0x00004000ffffc9a7 */ /* 0x0007e20008300407 */
[----:B------:R-:W-:Y:S01]  /*4250*/  SYNCS.ARRIVE.TRANS64.RED.A1T0 RZ, [UR8], RZ ;  /* 0x000000ffffff79a7 */ /* 0x000fe20008100408 */
[----:B---3--:R-:W-:Y:S01]  /*4260*/  @!P4 IMAD.X R0, RZ, RZ, R37, P0 ;  /* 0x000000ffff00c224 */ /* 0x008fe200000e0625 */
[----:B------:R-:W3:Y:S02]  /*4270*/  SYNCS.PHASECHK.TRANS64.TRYWAIT P2, [UR7+0x68], R12 ;  /* 0x0000680cff0075a7 */ /* 0x000ee40008041107 */
[----:B--23--:R-:W-:Y:S05]  /*4280*/  @!P2 BRA `(.L_x_75) ;  /* 0x00000040009ca947 */ /* 0x00cfea0003800000 */
.L_x_163:
        /* <DEDUP_REMOVED lines=8> */
[----:B------:R-:W-:Y:S01]  /*4310*/  @!UP1 UIADD3 UR24, UPT, UPT, UR7, 0x1200, URZ ;  /* 0x0000120007189890 */ /* 0x000fe2000fffe0ff */
[----:B------:R-:W-:Y:S01]  /*4320*/  VOTEU.ALL UP1, P4 ;  /* 0x0000000000ff7886 */ /* 0x000fe20002020000 */
[----:B------:R-:W-:Y:S01]  /*4330*/  UMOV UR27, UR35 ;  /* 0x00000023001b7c82 */ /* 0x000fe20008000000 */
[----:B------:R-:W-:Y:S02]  /*4340*/  UMOV UR28, UR36 ;  /* 0x00000024001c7c82 */ /* 0x000fe40008000000 */
[----:B------:R-:W-:Y:S01]  /*4350*/  IMAD.U32 R11, RZ, RZ, UR8 ;  /* 0x00000008ff0b7e24 */ /* 0x000fe2000f8e00ff */
[----:B------:R-:W-:Y:S01]  /*4360*/  UPRMT UR8, UR37, 0x654, UR25 ;  /* 0x0000065425087896 */ /* 0x000fe20008000019 */
[----:B------:R-:W-:Y:S02]  /*4370*/  IMAD.U32 R10, RZ, RZ, UR9 ;  /* 0x00000009ff0a7e24 */ /* 0x000fe4000f8e00ff */
[----:B------:R-:W-:Y:S01]  /*4380*/  @!P4 IMAD.X R20, RZ, RZ, R37, P0 ;  /* 0x000000ffff14c224 */ /* 0x000fe200000e0625 */
[----:B------:R-:W-:Y:S02]  /*4390*/  @!P4 R2UR UR15, R11 ;  /* 0x000000000b0fc2ca */ /* 0x000fe400000e0000 */
[----:B------:R-:W-:Y:S11]  /*43a0*/  @!P4 R2UR UR14, R10 ;  /* 0x000000000a0ec2ca */ /* 0x000ff600000e0000 */
[----:B------:R-:W-:Y:S02]  /*43b0*/  @!UPT UIADD3 URZ, UPT, UPT, URZ, URZ, URZ ;  /* 0x000000fffffff290 */ /* 0x000fe4000fffe0ff */
[----:B------:R2:W-:Y:S01]  /*43c0*/  @!UP1 UTMALDG.3D [UR24], [UR14], desc[UR10] ;  /* 0x00000a180e0095b4 */ /* 0x0005e20008011000 */
[----:B------:R2:W-:Y:S01]  /*43d0*/  @!P4 SYNCS.ARRIVE.TRANS64.RED.A0TR RZ, [UR7+0x48], R0 ;  /* 0x00004800ffffc9a7 */ /* 0x0005e20008300407 */
[----:B------:R-:W-:Y:S01]  /*43e0*/  SYNCS.ARRIVE.TRANS64.RED.A1T0 RZ, [UR8], RZ ;  /* 0x000000ffffff79a7 */ /* 0x000fe20008100408 */
[----:B------:R-:W3:Y:S02]  /*43f0*/  SYNCS.PHASECHK.TRANS64.TRYWAIT P2, [UR7+0x70], R12 ;  /* 0x0000700cff0075a7 */ /* 0x000ee40008041107 */
[----:B--23--:R-:W-:Y:S05]  /*4400*/  @!P2 BRA `(.L_x_76) ;  /* 0x000000400054a947 */ /* 0x00cfea0003800000 */
.L_x_165:
[----:B------:R-:W2:Y:S01]  /*4410*/  LDC.64 R14, c[0x0][0xb10] ;  /* 0x0002c400ff0e7b82 */ /* 0x000ea20000000a00 */
[----:B------:R-:W-:Y:S01]  /*4420*/  @!P4 R2UR UR8, R20 ;  /* 0x000000001408c2ca */ /* 0x000fe200000e0000 */
[----:B------:R-:W-:Y:S01]  /*4430*/  VOTEU.ALL UP1, P4 ;  /* 0x0000000000ff7886 */ /* 0x000fe20002020000 */
[----:B------:R-:W-:Y:S01]  /*4440*/  @!P4 R2UR UR9, R21 ;  /* 0x000000001509c2ca */ /* 0x000fe200000e0000 */
[----:B------:R-:W-:Y:S01]  /*4450*/  UMOV UR10, 0x0 ;  /* 0x00000000000a7882 */ /* 0x000fe20000000000 */
[----:B------:R-:W-:Y:S03]  /*4460*/  UMOV UR11, 0x10000000 ;  /* 0x10000000000b7882 */ /* 0x000fe60000000000 */
[----:B------:R-:W3:Y:S01]  /*4470*/  LDC.64 R10, c[0x0][0xb18] ;  /* 0x0002c600ff0a7b82 */ /* 0x000ee20000000a00 */
[----:B------:R-:W-:Y:S01]  /*4480*/  @!UP1 UIADD3 UR18, UPT, UPT, UR34, 0x40, URZ ;  /* 0x0000004022129890 */ /* 0x000fe2000fffe0ff */
[----:B------:R-:W-:Y:S01]  /*4490*/  @P3 SHF.R.U32.HI R24, RZ, 0x10, R29 ;  /* 0x00000010ff183819 */ /* 0x000fe2000001161d */
[----:B------:R-:W-:Y:S01]  /*44a0*/  @!UP1 UIADD3 UR16, UPT, UPT, UR7, 0x2200, URZ ;  /* 0x0000220007109890 */ /* 0x000fe2000fffe0ff */
[----:B------:R-:W-:Y:S01]  /*44b0*/  VIADD R27, R27, 0x1 ;  /* 0x000000011b1b7836 */ /* 0x000fe20000000000 */
[----:B------:R-:W-:Y:S03]  /*44c0*/  VOTEU.ALL UP1, P4 ;  /* 0x0000000000ff7886 */ /* 0x000fe60002020000 */
[----:B------:R-:W5:Y:S01]  /*44d0*/  @!P1 LDC R0, c[0x0][0xb20] ;  /* 0x0002c800ff009b82 */ /* 0x000f620000000800 */
[----:B------:R-:W-:Y:S01]  /*44e0*/  UMOV UR19, UR35 ;  /* 0x0000002300137c82 */ /* 0x000fe20008000000 */
[----:B------:R-:W-:Y:S01]  /*44f0*/  IMAD.U32 R21, RZ, RZ, UR8 ;  /* 0x00000008ff157e24 */ /* 0x000fe2000f8e00ff */
[----:B------:R-:W-:Y:S05]  /*4500*/  UMOV UR20, UR36 ;  /* 0x0000002400147c82 */ /* 0x000fea0008000000 */
[----:B-1----:R-:W1:Y:S01]  /*4510*/  @!P1 LDC R3, c[0x0][0xb0c] ;  /* 0x0002c300ff039b82 */ /* 0x002e620000000800 */
[----:B------:R-:W-:Y:S01]  /*4520*/  IMAD.U32 R20, RZ, RZ, UR9 ;  /* 0x00000009ff147e24 */ /* 0x000fe2000f8e00ff */
[----:B------:R-:W-:Y:S01]  /*4530*/  UPRMT UR8, UR37, 0x654, UR17 ;  /* 0x0000065425087896 */ /* 0x000fe20008000011 */
[----:B------:R-:W-:Y:S03]  /*4540*/  @!P4 R2UR UR15, R21 ;  /* 0x00000000150fc2ca */ /* 0x000fe600000e0000 */
[----:B------:R-:W-:Y:S01]  /*4550*/  @!P4 R2UR UR14, R20 ;  /* 0x00000000140ec2ca */ /* 0x000fe200000e0000 */
[----:B------:R-:W-:Y:S11]  /*4560*/  @!P4 IMAD.MOV.U32 R20, RZ, RZ, 0x1000 ;  /* 0x00001000ff14c424 */ /* 0x000ff600078e00ff */
[----:B------:R-:W-:Y:S01]  /*4570*/  @!UPT UIADD3 URZ, UPT, UPT, URZ, URZ, URZ ;  /* 0x000000fffffff290 */ /* 0x000fe2000fffe0ff */
[----:B------:R1:W-:Y:S01]  /*4580*/  @!UP1 UTMALDG.3D [UR16], [UR14], desc[UR10] ;  /* 0x00000a100e0095b4 */ /* 0x0003e20008011000 */
[----:B------:R1:W-:Y:S02]  /*4590*/  @!P4 SYNCS.ARRIVE.TRANS64.RED.A0TR RZ, [UR7+0x50], R20 ;  /* 0x00005014ffffc9a7 */ /* 0x0003e40008300407 */
[----:B-1----:R-:W-:Y:S01]  /*45a0*/  @!P1 ISETP.NE.AND P2, PT, R3, 0x1, PT ;  /* 0x000000010300980c */ /* 0x002fe20003f45270 */
[C---:B--2---:R-:W-:Y:S01]  /*45b0*/  @!P1 IMAD.HI.U32 R14, R13.reuse, R14, RZ ;  /* 0x0000000e0d0e9227 */ /* 0x044fe200078e00ff */
[----:B---3--:R-:W-:Y:S03]  /*45c0*/  @!P1 ISETP.NE.AND P0, PT, R10, 0x1, PT ;  /* 0x000000010a00980c */ /* 0x008fe60003f05270 */
[C---:B------:R-:W-:Y:S01]  /*45d0*/  @!P1 IMAD.HI.U32 R11, R8.reuse, R11, RZ ;  /* 0x0000000b080b9227 */ /* 0x040fe200078e00ff */
[----:B------:R-:W-:Y:S04]  /*45e0*/  @!P1 SHF.R.U32.HI R14, RZ, R15, R14 ;  /* 0x0000000fff0e9219 */ /* 0x000fe8000001160e */
[----:B-----5:R-:W-:Y:S01]  /*45f0*/  @!P1 SHF.R.U32.HI R9, RZ, R0, R11 ;  /* 0x00000000ff099219 */ /* 0x020fe2000001160b */
[----:B------:R-:W-:Y:S01]  /*4600*/  SYNCS.ARRIVE.TRANS64.RED.A1T0 RZ, [UR8], RZ ;  /* 0x000000ffffff79a7 */ /* 0x000fe20008100408 */
[----:B------:R-:W-:Y:S02]  /*4610*/  @!P1 SEL R14, R13, R14, !P2 ;  /* 0x0000000e0d0e9207 */ /* 0x000fe40005000000 */
[----:B------:R-:W-:Y:S01]  /*4620*/  @!P1 SEL R9, R8, R9, !P0 ;  /* 0x0000000908099207 */ /* 0x000fe20004000000 */
[----:B------:R-:W1:Y:S04]  /*4630*/  SYNCS.PHASECHK.TRANS64.TRYWAIT P5, [UR7+0x78], R12 ;  /* 0x0000780cff0075a7 */ /* 0x000e6800080a1107 */
[----:B------:R-:W-:Y:S02]  /*4640*/  @!P1 IMAD.IADD R0, R9, 0x1, -R14 ;  /* 0x0000000109009824 */ /* 0x000fe400078e0a0e */
[----:B------:R-:W-:Y:S02]  /*4650*/  @!P1 IMAD.IADD R9, R14, 0x1, -R9 ;  /* 0x000000010e099824 */ /* 0x000fe400078e0a09 */
[----:B------:R-:W-:Y:S02]  /*4660*/  @!P1 IMAD R13, R0, R3, R13 ;  /* 0x00000003000d9224 */ /* 0x000fe400078e020d */
[----:B------:R-:W-:Y:S01]  /*4670*/  @!P1 IMAD R8, R9, R10, R8 ;  /* 0x0000000a09089224 */ /* 0x000fe200078e0208 */
[----:B-1----:R-:W-:Y:S06]  /*4680*/  @!P5 BRA `(.L_x_77) ;  /* 0x0000003c00ccd947 */ /* 0x002fec0003800000 */
.L_x_167:
[----:B-1----:R-:W-:Y:S01]  /*4690*/  @!P4 IADD3 R3, P0, PT, R36, 0x580, RZ ;  /* 0x000005802403c810 */ /* 0x002fe20007f1e0ff */
[----:B------:R-:W-:Y:S01]  /*46a0*/  VOTEU.ALL UP1, P4 ;  /* 0x0000000000ff7886 */ /* 0x000fe20002020000 */
[----:B------:R-:W-:Y:S01]  /*46b0*/  UMOV UR18, 0x0 ;  /* 0x0000000000127882 */ /* 0x000fe20000000000 */
[----:B------:R-:W-:Y:S01]  /*46c0*/  UMOV UR19, 0x10000000 ;  /* 0x1000000000137882 */ /* 0x000fe20000000000 */
[----:B------:R-:W-:Y:S01]  /*46d0*/  @!P4 R2UR UR9, R3 ;  /* 0x000000000309c2ca */ /* 0x000fe200000e0000 */
[----:B------:R-:W-:Y:S01]  /*46e0*/  @!P4 IMAD.X R0, RZ, RZ, R37, P0 ;  /* 0x000000ffff00c224 */ /* 0x000fe200000e0625 */
[----:B------:R-:W-:Y:S01]  /*46f0*/  @!UP1 UIADD3 UR10, UPT, UPT, UR34, 0x60, URZ ;  /* 0x00000060220a9890 */ /* 0x000fe2000fffe0ff */
[----:B------:R-:W-:Y:S01]  /*4700*/  ISETP.NE.AND P0, PT, R27, 0x2, PT ;  /* 0x000000021b00780c */ /* 0x000fe20003f05270 */
[----:B------:R-:W-:Y:S01]  /*4710*/  UMOV UR11, UR35 ;  /* 0x00000023000b7c82 */ /* 0x000fe20008000000 */
[----:B------:R-:W-:Y:S01]  /*4720*/  UMOV UR12, UR36 ;  /* 0x00000024000c7c82 */ /* 0x000fe20008000000 */
[----:B------:R-:W-:Y:S01]  /*4730*/  @!P4 R2UR UR8, R0 ;  /* 0x000000000008c2ca */ /* 0x000fe200000e0000 */
[----:B------:R-:W-:Y:S01]  /*4740*/  IMAD.IADD R20, R8, 0x1, R58 ;  /* 0x0000000108147824 */ /* 0x000fe200078e023a */
[----:B------:R-:W-:Y:S01]  /*4750*/  @P3 R2UR UR36, R24 ;  /* 0x00000000182432ca */ /* 0x000fe200000e0000 */
[----:B------:R-:W-:Y:S01]  /*4760*/  IMAD.IADD R21, R13, 0x1, R60 ;  /* 0x000000010d157824 */ /* 0x000fe200078e023c */
[----:B------:R-:W-:Y:S02]  /*4770*/  SEL R0, RZ, 0x1, P0 ;  /* 0x00000001ff007807 */ /* 0x000fe40000000000 */
[----:B------:R-:W-:Y:S01]  /*4780*/  LOP3.LUT R32, R32, 0x1, RZ, 0x3c, !PT ;  /* 0x0000000120207812 */ /* 0x000fe200078e3cff */
[----:B------:R-:W-:Y:S01]  /*4790*/  IMAD.U32 R10, RZ, RZ, UR9 ;  /* 0x00000009ff0a7e24 */ /* 0x000fe2000f8e00ff */
[----:B------:R-:W-:Y:S01]  /*47a0*/  @!UP1 UIADD3 UR9, UPT, UPT, UR7, 0x58, URZ ;  /* 0x0000005807099890 */ /* 0x000fe2000fffe0ff */
[----:B------:R-:W-:Y:S02]  /*47b0*/  LOP3.LUT R25, R25, R0, RZ, 0x3c, !PT ;  /* 0x0000000019197212 */ /* 0x000fe400078e3cff */
[----:B------:R-:W-:Y:S02]  /*47c0*/  SEL R27, R27, RZ, P0 ;  /* 0x000000ff1b1b7207 */ /* 0x000fe40000000000 */
[----:B------:R-:W-:Y:S01]  /*47d0*/  IMAD.U32 R11, RZ, RZ, UR8 ;  /* 0x00000008ff0b7e24 */ /* 0x000fe2000f8e00ff */
[----:B------:R-:W-:Y:S01]  /*47e0*/  @!P4 R2UR UR14, R10 ;  /* 0x000000000a0ec2ca */ /* 0x000fe200000e0000 */
[----:B------:R-:W-:Y:S01]  /*47f0*/  @!UP1 UIADD3 UR8, UPT, UPT, UR7, 0x3200, URZ ;  /* 0x0000320007089890 */ /* 0x000fe2000fffe0ff */
[----:B------:R-:W-:Y:S02]  /*4800*/  VOTEU.ALL UP1, P4 ;  /* 0x0000000000ff7886 */ /* 0x000fe40002020000 */
[----:B------:R-:W-:Y:S11]  /*4810*/  @!P4 R2UR UR15, R11 ;  /* 0x000000000b0fc2ca */ /* 0x000ff600000e0000 */
[----:B------:R-:W-:Y:S02]  /*4820*/  @!UPT UIADD3 URZ, UPT, UPT, URZ, URZ, URZ ;  /* 0x000000fffffff290 */ /* 0x000fe4000fffe0ff */
[----:B------:R2:W-:Y:S01]  /*4830*/  @!UP1 UTMALDG.3D [UR8], [UR14], desc[UR18] ;  /* 0x000012080e0095b4 */ /* 0x0005e20008011000 */
[----:B------:R2:W-:Y:S01]  /*4840*/  @!P4 SYNCS.ARRIVE.TRANS64.RED.A0TR RZ, [UR7+0x58], R23 ;  /* 0x00005817ffffc9a7 */ /* 0x0005e20008300407 */
[----:B------:R-:W-:Y:S01]  /*4850*/  UPLOP3.LUT UP1, UPT, UPT, UPT, UPT, 0x80, 0x8 ;  /* 0x000000000008789c */ /* 0x000fe20003f2f070 */
[----:B------:R-:W-:Y:S01]  /*4860*/  SYNCS.ARRIVE.TRANS64.RED.A1T0 RZ, [UR13], RZ ;  /* 0x000000ffffff79a7 */ /* 0x000fe2000810040d */
[----:B------:R-:W-:Y:S09]  /*4870*/  @P3 BRA `(.L_x_78) ;  /* 0xfffffff000943947 */ /* 0x000ff2000383ffff */
[----:B------:R-:W-:-:S04]  /*4880*/  SHF.L.U32 R3, R32, 0x1f, RZ ;  /* 0x0000001f20037819 */ /* 0x000fc800000006ff */
[----:B------:R-:W1:Y:S02]  /*4890*/  SYNCS.PHASECHK.TRANS64.TRYWAIT P0, [UR7+0x60], R3 ;  /* 0x00006003ff0075a7 */ /* 0x000e640008001107 */
[----:B-1----:R-:W-:Y:S05]  /*48a0*/  @!P0 BRA `(.L_x_79) ;  /* 0x0000003c005c8947 */ /* 0x002fea0003800000 */
.L_x_169:
[----:B------:R-:W3:Y:S02]  /*48b0*/  SYNCS.PHASECHK.TRANS64.TRYWAIT P0, [UR7+0x68], R3 ;  /* 0x00006803ff0075a7 */ /* 0x000ee40008001107 */
[----:B---3--:R-:W-:Y:S05]  /*48c0*/  @!P0 BRA `(.L_x_80) ;  /* 0x0000003c006c8947 */ /* 0x008fea0003800000 */
.L_x_171:
[----:B------:R-:W3:Y:S02]  /*48d0*/  SYNCS.PHASECHK.TRANS64.TRYWAIT P0, [UR7+0x70], R3 ;  /* 0x00007003ff0075a7 */ /* 0x000ee40008001107 */
[----:B---3--:R-:W-:Y:S05]  /*48e0*/  @!P0 BRA `(.L_x_81) ;  /* 0x0000003c007c8947 */ /* 0x008fea0003800000 */
.L_x_173:
[----:B-1----:R-:W-:-:S07]  /*48f0*/  MOV R0, UR7 ;  /* 0x0000000700007c02 */ /* 0x002fce0008000f00 */
.L_x_82:
[----:B-1----:R-:W-:-:S04]  /*4900*/  SHF.L.U32 R3, R32, 0x1f, RZ ;  /* 0x0000001f20037819 */ /* 0x002fc800000006ff */
[----:B------:R1:W3:Y:S03]  /*4910*/  SYNCS.PHASECHK.TRANS64.TRYWAIT P0, [R0+URZ+0x78], R3 ;  /* 0x00007803000075a7 */ /* 0x0002e600080011ff */
[----:B---3--:R-:W-:Y:S05]  /*4920*/  @!P0 NANOSLEEP.SYNCS 0x989680 ;  /* 0x009896800000895d */ /* 0x008fea0003900000 */
[----:B------:R-:W3:Y:S02]  /*4930*/  @!P0 SYNCS.PHASECHK.TRANS64 P0, [R0+URZ+0x78], R3 ;  /* 0x00007803000085a7 */ /* 0x000ee400080010ff */
[----:B--23--:R-:W-:Y:S05]  /*4940*/  @P0 EXIT ;  /* 0x000000000000094d */ /* 0x00cfea0003800000 */
[----:B------:R-:W-:Y:S05]  /*4950*/  BRA `(.L_x_82) ;  /* 0xfffffffc00e87947 */ /* 0x000fea000383ffff */
.L_x_67:
[----:B------:R-:W-:-:S06]  /*4960*/  UISETP.GE.AND UP1, UPT, UR8, 0x4, UPT ;  /* 0x000000040800788c */ /* 0x000fcc000bf26270 */
[----:B------:R-:W-:-:S13]  /*4970*/  PLOP3.LUT P0, PT, PT, PT, UP1, 0x80, 0x8 ;  /* 0x000000000008781c */ /* 0x000fda0003f0f018 */
[----:B------:R-:W-:Y:S05]  /*4980*/  @!P0 EXIT ;  /* 0x000000000000894d */ /* 0x000fea0003800000 */
[----:B------:R-:W-:Y:S01]  /*4990*/  BAR.SYNC.DEFER_BLOCKING 0x6, 0xa0 ;  /* 0x0182800000007b1d */ /* 0x000fe20000010000 */
[C---:B------:R-:W-:Y:S01]  /*49a0*/  IMAD.SHL.U32 R7, R72.reuse, 0x20, RZ ;  /* 0x0000002048077824 */ /* 0x040fe200078e00ff */
[----:B------:R-:W-:Y:S01]  /*49b0*/  SHF.R.U32.HI R0, RZ, 0x1, R72 ;  /* 0x00000001ff007819 */ /* 0x000fe20000011648 */
[C---:B------:R-:W-:Y:S01]  /*49c0*/  IMAD.SHL.U32 R64, R72.reuse, 0x10, RZ ;  /* 0x0000001048407824 */ /* 0x040fe200078e00ff */
[C---:B------:R-:W-:Y:S01]  /*49d0*/  LOP3.LUT P0, RZ, R72.reuse, 0x4, RZ, 0xc0, !PT ;  /* 0x0000000448ff7812 */ /* 0x040fe2000780c0ff */
[----:B------:R-:W-:Y:S01]  /*49e0*/  IMAD.U32 R32, R72, 0x10000, RZ ;  /* 0x0001000048207824 */ /* 0x000fe200078e00ff */
[----:B------:R-:W-:Y:S02]  /*49f0*/  UMOV UR48, 0x400 ;  /* 0x0000040000307882 */ /* 0x000fe40000000000 */
[----:B------:R-:W1:Y:S01]  /*4a00*/  LDC R63, c[0x0][0x370] ;  /* 0x0000dc00ff3f7b82 */ /* 0x000e620000000800 */
[----:B------:R-:W-:Y:S01]  /*4a10*/  ULEA UR48, UR37, UR48, 0x18 ;  /* 0x0000003025307291 */ /* 0x000fe2000f8ec0ff */
[----:B------:R-:W-:Y:S01]  /*4a20*/  LOP3.LUT R5, R7, 0xc0, RZ, 0xc0, !PT ;  /* 0x000000c007057812 */ /* 0x000fe200078ec0ff */
[----:B------:R-:W-:Y:S01]  /*4a30*/  IMAD.MOV.U32 R71, RZ, RZ, 0x20 ;  /* 0x00000020ff477424 */ /* 0x000fe200078e00ff */
[----:B------:R-:W-:Y:S01]  /*4a40*/  LOP3.LUT R64, R64, 0x600, RZ, 0xc0, !PT ;  /* 0x0000060040407812 */ /* 0x000fe200078ec0ff */
[----:B------:R-:W-:Y:S01]  /*4a50*/  UIADD3 UR4, UPT, UPT, UR48, 0x200, URZ ;  /* 0x0000020030047890 */ /* 0x000fe2000fffe0ff */
[----:B------:R-:W-:Y:S01]  /*4a60*/  LOP3.LUT R0, R5, 0x8, R0, 0xf8, !PT ;  /* 0x0000000805007812 */ /* 0x000fe200078ef800 */
[----:B------:R-:W-:Y:S01]  /*4a70*/  IMAD.SHL.U32 R5, R72, 0x4, RZ ;  /* 0x0000000448057824 */ /* 0x000fe200078e00ff */
[----:B------:R-:W2:Y:S01]  /*4a80*/  LDC R28, c[0x0][0xb0c] ;  /* 0x0002c300ff1c7b82 */ /* 0x000ea20000000800 */
[----:B------:R-:W-:Y:S01]  /*4a90*/  LOP3.LUT R64, R64, 0x20, R7, 0xf8, !PT ;  /* 0x0000002040407812 */ /* 0x000fe200078ef807 */
[----:B------:R-:W-:Y:S01]  /*4aa0*/  IMAD.MOV.U32 R70, RZ, RZ, 0x1 ;  /* 0x00000001ff467424 */ /* 0x000fe200078e00ff */
[----:B------:R-:W-:Y:S01]  /*4ab0*/  LOP3.LUT R32, R32, 0x600000, RZ, 0xc0, !PT ;  /* 0x0060000020207812 */ /* 0x000fe200078ec0ff */
[----:B------:R-:W-:Y:S01]  /*4ac0*/  IMAD.MOV.U32 R30, RZ, RZ, RZ ;  /* 0x000000ffff1e7224 */ /* 0x000fe200078e00ff */
[----:B------:R-:W-:-:S02]  /*4ad0*/  LOP3.LUT R5, R0, 0x18, R5, 0x78, !PT ;  /* 0x0000001800057812 */ /* 0x000fc400078e7805 */
[----:B------:R-:W-:Y:S02]  /*4ae0*/  CS2R R68, SRZ ;  /* 0x0000000000447805 */ /* 0x000fe4000001ff00 */
[----:B------:R-:W-:Y:S01]  /*4af0*/  LOP3.LUT R64, R64, 0x100, R7, 0xf8, !PT ;  /* 0x0000010040407812 */ /* 0x000fe200078ef807 */
[----:B------:R-:W4:Y:S01]  /*4b00*/  LDC R61, c[0x0][0xb20] ;  /* 0x0002c800ff3d7b82 */ /* 0x000f220000000800 */
[----:B------:R-:W3:Y:S01]  /*4b10*/  LDS R3, [UR48+0x140] ;  /* 0x00014030ff037984 */ /* 0x000ee20008000800 */
[----:B------:R-:W-:Y:S01]  /*4b20*/  LOP3.LUT R72, R72, 0x60, RZ, 0xc0, !PT ;  /* 0x0000006048487812 */ /* 0x000fe200078ec0ff */
[----:B------:R-:W-:Y:S01]  /*4b30*/  IMAD.MOV.U32 R75, RZ, RZ, RZ ;  /* 0x000000ffff4b7224 */ /* 0x000fe200078e00ff */
[----:B------:R-:W-:Y:S01]  /*4b40*/  LOP3.LUT R64, R64, R5, RZ, 0xfc, !PT ;  /* 0x0000000540407212 */ /* 0x000fe200078efcff */
[----:B------:R-:W-:Y:S01]  /*4b50*/  IMAD.U32 R66, RZ, RZ, UR4 ;  /* 0x00000004ff427e24 */ /* 0x000fe2000f8e00ff */
[----:B------:R-:W-:Y:S01]  /*4b60*/  SEL R71, R71, 0xffffffe0, !P0 ;  /* 0xffffffe047477807 */ /* 0x000fe20004000000 */
[----:B------:R-:W1:Y:S01]  /*4b70*/  LDCU.64 UR52, c[0x0][0x348] ;  /* 0x00006900ff3477ac */ /* 0x000e620008000a00 */
[----:B------:R-:W1:Y:S01]  /*4b80*/  LDC R27, c[0x0][0xb30] ;  /* 0x0002cc00ff1b7b82 */ /* 0x000e620000000800 */
[----:B------:R-:W1:Y:S01]  /*4b90*/  LDCU.64 UR38, c[0x0][0x888] ;  /* 0x00011100ff2677ac */ /* 0x000e620008000a00 */
[----:B------:R-:W1:Y:S06]  /*4ba0*/  LDCU.64 UR44, c[0x0][0x890] ;  /* 0x00011200ff2c77ac */ /* 0x000e6c0008000a00 */
[----:B------:R-:W1:Y:S01]  /*4bb0*/  LDC.64 R56, c[0x0][0xb10] ;  /* 0x0002c400ff387b82 */ /* 0x000e620000000a00 */
[----:B------:R-:W-:Y:S01]  /*4bc0*/  UMOV UR49, URZ ;  /* 0x000000ff00317c82 */ /* 0x000fe20008000000 */
[----:B------:R-:W-:-:S06]  /*4bd0*/  UMOV UR51, URZ ;  /* 0x000000ff00337c82 */ /* 0x000fcc0008000000 */
[----:B------:R-:W1:Y:S08]  /*4be0*/  LDC.64 R24, c[0x0][0xb18] ;  /* 0x0002c600ff187b82 */ /* 0x000e700000000a00 */
[----:B------:R-:W1:Y:S08]  /*4bf0*/  LDC.64 R22, c[0x0][0xb28] ;  /* 0x0002ca00ff167b82 */ /* 0x000e700000000a00 */
[----:B------:R-:W1:Y:S01]  /*4c00*/  LDC.64 R54, c[0x0][0x8b0] ;  /* 0x00022c00ff367b82 */ /* 0x000e620000000a00 */
[----:B---3--:R-:W-:-:S07]  /*4c10*/  IMAD.IADD R32, R3, 0x1, R32 ;  /* 0x0000000103207824 */ /* 0x008fce00078e0220 */
[----:B------:R-:W3:Y:S08]  /*4c20*/  LDC.64 R52, c[0x0][0x8a8] ;  /* 0x00022a00ff347b82 */ /* 0x000ef00000000a00 */
[----:B--2-4-:R-:W1:Y:S02]  /*4c30*/  LDC R62, c[0x0][0x374] ;  /* 0x0000dd00ff3e7b82 */ /* 0x014e640000000800 */
.L_x_126:
[C---:B------:R-:W-:Y:S02]  /*4c40*/  LEA R0, R75.reuse, UR48, 0x3 ;  /* 0x000000304b007c11 */ /* 0x040fe4000f8e18ff */
[----:B------:R-:W-:Y:S02]  /*4c50*/  SHF.L.U32 R3, R68, 0x1f, RZ ;  /* 0x0000001f44037819 */ /* 0x000fe400000006ff */
[----:B------:R-:W-:Y:S02]  /*4c60*/  LEA R16, R75, UR48, 0x4 ;  /* 0x000000304b107c11 */ /* 0x000fe4000f8e20ff */
[----:B------:R-:W2:Y:S02]  /*4c70*/  SYNCS.PHASECHK.TRANS64.TRYWAIT P0, [R0+URZ+0x90], R3 ;  /* 0x00009003000075a7 */ /* 0x000ea400080011ff */
[----:B-12---:R-:W-:Y:S05]  /*4c80*/  @!P0 BRA `(.L_x_83) ;  /* 0x0000003800ac8947 */ /* 0x006fea0003800000 */
.L_x_174:
[----:B------:R-:W4:Y:S01]  /*4c90*/  LDC.64 R12, c[0x0][0xb10] ;  /* 0x0002c400ff0c7b82 */ /* 0x000f220000000a00 */
[----:B------:R-:W3:Y:S01]  /*4ca0*/  LDS.128 R16, [R16+0x120] ;  /* 0x0001200010107984 */ /* 0x000ee20000000c00 */
[----:B-1----:R-:W-:Y:S01]  /*4cb0*/  ISETP.NE.AND P1, PT, R27, 0x1, PT ;  /* 0x000000011b00780c */ /* 0x002fe20003f25270 */
[----:B--2---:R-:W-:Y:S01]  /*4cc0*/  VIADD R0, R0, 0xa0 ;  /* 0x000000a000007836 */ /* 0x004fe20000000000 */
[----:B------:R-:W-:Y:S04]  /*4cd0*/  ISETP.GE.AND P0, PT, R26, 0x1, PT ;  /* 0x000000011a00780c */ /* 0x000fe80003f06270 */
[----:B------:R-:W1:Y:S01]  /*4ce0*/  LDC.64 R10, c[0x0][0xb18] ;  /* 0x0002c600ff0a7b82 */ /* 0x000e620000000a00 */
[----:B------:R-:W-:Y:S01]  /*4cf0*/  PRMT R0, RZ, 0x654, R0 ;  /* 0x00000654ff007816 */ /* 0x000fe20000000000 */
[----:B------:R-:W-:Y:S01]  /*4d00*/  @!PT LDS RZ, [RZ] ;  /* 0x00000000fffff984 */ /* 0x000fe20000000800 */
[----:B------:R-:W-:Y:S01]  /*4d10*/  @!PT LDS RZ, [RZ] ;  /* 0x00000000fffff984 */ /* 0x000fe20000000800 */
[----:B------:R-:W-:Y:S01]  /*4d20*/  @!PT LDS RZ, [RZ] ;  /* 0x00000000fffff984 */ /* 0x000fe20000000800 */
[----:B------:R-:W-:Y:S01]  /*4d30*/  @!PT LDS RZ, [RZ] ;  /* 0x00000000fffff984 */ /* 0x000fe20000000800 */
[----:B------:R2:W-:Y:S06]  /*4d40*/  MEMBAR.ALL.CTA ;  /* 0x0000000000007992 */ /* 0x0005ec0000008000 */
[----:B--2---:R-:W2:Y:S01]  /*4d50*/  FENCE.VIEW.ASYNC.S ;  /* 0x00000000000073c6 */ /* 0x004ea20000000000 */
[----:B------:R-:W1:Y:S08]  /*4d60*/  @!P1 LDC R14, c[0x0][0xb20] ;  /* 0x0002c800ff0e9b82 */ /* 0x000e700000000800 */
[----:B------:R-:W1:Y:S01]  /*4d70*/  @!P1 LDC R9, c[0x0][0xb0c] ;  /* 0x0002c300ff099b82 */ /* 0x000e620000000800 */
[----:B--2---:R2:W-:Y:S01]  /*4d80*/  SYNCS.ARRIVE.TRANS64.RED.A1T0 RZ, [R0+URZ], RZ ;  /* 0x000000ff00ff79a7 */ /* 0x0045e200081004ff */
[----:B---3--:R-:W-:Y:S04]  /*4d90*/  LOP3.LUT P4, RZ, R18, 0x1, RZ, 0xc0, !PT ;  /* 0x0000000112ff7812 */ /* 0x008fe8000788c0ff */
[----:B------:R-:W-:Y:S09]  /*4da0*/  P2R R73, PR, RZ, 0x10 ;  /* 0x00000010ff497803 */ /* 0x000ff20000000000 */
[----:B------:R-:W-:Y:S02]  /*4db0*/  @P4 MOV R31, R16 ;  /* 0x00000010001f4202 */ /* 0x000fe40000000f00 */
[----:B------:R-:W-:Y:S01]  /*4dc0*/  @P4 LOP3.LUT R29, R17, 0xffff, RZ, 0xc0, !PT ;  /* 0x0000ffff111d4812 */ /* 0x000fe200078ec0ff */
[----:B--2-4-:R-:W-:Y:S06]  /*4dd0*/  @!P0 BRA `(.L_x_84) ;  /* 0x0000000000a48947 */ /* 0x014fec0003800000 */
[----:B------:R-:W-:Y:S01]  /*4de0*/  IMAD.HI.U32 R36, R62, R25, RZ ;  /* 0x000000193e247227 */ /* 0x000fe200078e00ff */
[----:B------:R-:W-:Y:S02]  /*4df0*/  ISETP.NE.AND P0, PT, R24, 0x1, PT ;  /* 0x000000011800780c */ /* 0x000fe40003f05270 */
[----:B------:R-:W-:Y:S01]  /*4e00*/  ISETP.NE.AND P2, PT, R26, 0x1, PT ;  /* 0x000000011a00780c */ /* 0x000fe20003f45270 */
[-C--:B------:R-:W-:Y:S01]  /*4e10*/  IMAD.HI.U32 R34, R63, R56.reuse, RZ ;  /* 0x000000383f227227 */ /* 0x080fe200078e00ff */
[----:B------:R-:W-:Y:S02]  /*4e20*/  SHF.R.U32.HI R37, RZ, R61, R36 ;  /* 0x0000003dff257219 */ /* 0x000fe40000011624 */
[----:B------:R-:W-:Y:S01]  /*4e30*/  ISETP.NE.AND P3, PT, R28, 0x1, PT ;  /* 0x000000011c00780c */ /* 0x000fe20003f65270 */
[----:B------:R-:W-:Y:S01]  /*4e40*/  IMAD.HI.U32 R40, R29, R25, RZ ;  /* 0x000000191d287227 */ /* 0x000fe200078e00ff */
[----:B------:R-:W-:Y:S02]  /*4e50*/  SHF.R.U32.HI R34, RZ, R57, R34 ;  /* 0x00000039ff227219 */ /* 0x000fe40000011622 */
[----:B------:R-:W-:Y:S01]  /*4e60*/  SEL R3, R62, R37, !P0 ;  /* 0x000000253e037207 */ /* 0x000fe20004000000 */
[----:B------:R-:W-:Y:S01]  /*4e70*/  IMAD.HI.U32 R38, R31, R56, RZ ;  /* 0x000000381f267227 */ /* 0x000fe200078e00ff */
[----:B------:R-:W-:Y:S03]  /*4e80*/  SEL R7, R63, R34, !P3 ;  /* 0x000000223f077207 */ /* 0x000fe60005800000 */
[-C--:B------:R-:W-:Y:S01]  /*4e90*/  IMAD.HI.U32 R34, R3, R22.reuse, RZ ;  /* 0x0000001603227227 */ /* 0x080fe200078e00ff */
[----:B------:R-:W-:Y:S03]  /*4ea0*/  SHF.R.U32.HI R38, RZ, R57, R38 ;  /* 0x00000039ff267219 */ /* 0x000fe60000011626 */
[----:B------:R-:W-:Y:S01]  /*4eb0*/  IMAD.HI.U32 R36, R7, R22, RZ ;  /* 0x0000001607247227 */ /* 0x000fe200078e00ff */
[----:B------:R-:W-:Y:S02]  /*4ec0*/  @P2 SHF.R.U32.HI R3, RZ, R23, R34 ;  /* 0x00000017ff032219 */ /* 0x000fe40000011622 */
[----:B------:R-:W-:Y:S02]  /*4ed0*/  SHF.R.U32.HI R34, RZ, R61, R40 ;  /* 0x0000003dff227219 */ /* 0x000fe40000011628 */
[----:B------:R-:W-:Y:S01]  /*4ee0*/  @P2 SHF.R.U32.HI R7, RZ, R23, R36 ;  /* 0x00000017ff072219 */ /* 0x000fe20000011624 */
[C---:B------:R-:W-:Y:S01]  /*4ef0*/  IMAD R2, R26.reuse, R3, RZ ;  /* 0x000000031a027224 */ /* 0x040fe200078e02ff */
[----:B------:R-:W-:Y:S02]  /*4f00*/  SEL R5, R29, R34, !P0 ;  /* 0x000000221d057207 */ /* 0x000fe40004000000 */
[----:B------:R-:W-:Y:S01]  /*4f10*/  SEL R3, R31, R38, !P3 ;  /* 0x000000261f037207 */ /* 0x000fe20005800000 */
[----:B------:R-:W-:Y:S01]  /*4f20*/  IMAD R4, R26, R7, RZ ;  /* 0x000000071a047224 */ /* 0x000fe200078e02ff */
[C---:B------:R-:W-:Y:S01]  /*4f30*/  ISETP.GE.AND P0, PT, R5.reuse, R2, PT ;  /* 0x000000020500720c */ /* 0x040fe20003f06270 */
[----:B------:R-:W-:Y:S03]  /*4f40*/  IMAD.HI.U32 R6, R5, R22, RZ ;  /* 0x0000001605067227 */ /* 0x000fe600078e00ff */
[----:B------:R-:W-:Y:S01]  /*4f50*/  ISETP.GE.OR P0, PT, R3, R4, P0 ;  /* 0x000000040300720c */ /* 0x000fe20000706670 */
[----:B------:R-:W-:Y:S01]  /*4f60*/  IMAD.MOV R4, RZ, RZ, -R3 ;  /* 0x000000ffff047224 */ /* 0x000fe200078e0a03 */
[-C--:B------:R-:W-:Y:S03]  /*4f70*/  SHF.R.U32.HI R6, RZ, R23.reuse, R6 ;  /* 0x00000017ff067219 */ /* 0x080fe60000011606 */
[----:B------:R-:W-:Y:S01]  /*4f80*/  IMAD R31, R28, R4, R31 ;  /* 0x000000041c1f7224 */ /* 0x000fe200078e021f */
[----:B------:R-:W-:Y:S05]  /*4f90*/  SEL R15, R5, R6, !P2 ;  /* 0x00000006050f7207 */ /* 0x000fea0005000000 */
[----:B------:R-:W-:Y:S02]  /*4fa0*/  IMAD.MOV R6, RZ, RZ, -R15 ;  /* 0x000000ffff067224 */ /* 0x000fe400078e0a0f */
[C---:B------:R-:W-:Y:S04]  /*4fb0*/  @!P0 IMAD.HI.U32 R2, R3.reuse, R22, RZ ;  /* 0x0000001603028227 */ /* 0x040fe800078e00ff */
[----:B------:R-:W-:Y:S01]  /*4fc0*/  IMAD R6, R26, R6, R5 ;  /* 0x000000061a067224 */ /* 0x000fe200078e0205 */
[----:B------:R-:W-:Y:S04]  /*4fd0*/  @!P0 SHF.R.U32.HI R2, RZ, R23, R2 ;  /* 0x00000017ff028219 */ /* 0x000fe80000011602 */
[----:B------:R-:W-:Y:S02]  /*4fe0*/  @!P0 SEL R0, R3, R2, !P2 ;  /* 0x0000000203008207 */ /* 0x000fe40005000000 */
[----:B------:R-:W-:Y:S02]  /*4ff0*/  IADD3 R2, PT, PT, -R5, RZ, RZ ;  /* 0x000000ff05027210 */ /* 0x000fe40007ffe1ff */
[----:B------:R-:W-:Y:S01]  /*5000*/  @!P0 IADD3 R8, PT, PT, R15, -R0, RZ ;  /* 0x800000000f088210 */ /* 0x000fe20007ffe0ff */
[----:B------:R-:W-:Y:S02]  /*5010*/  @!P0 IMAD R0, R7, R6, R0 ;  /* 0x0000000607008224 */ /* 0x000fe400078e0200 */
[----:B------:R-:W-:Y:S02]  /*5020*/  IMAD R29, R24, R2, R29 ;  /* 0x00000002181d7224 */ /* 0x000fe400078e021d */
[----:B------:R-:W-:Y:S02]  /*5030*/  @!P0 IMAD R5, R8, R26, R3 ;  /* 0x0000001a08058224 */ /* 0x000fe400078e0203 */
[----:B------:R-:W-:Y:S04]  /*5040*/  @!P0 IMAD.MOV.U32 R3, RZ, RZ, R0 ;  /* 0x000000ffff038224 */ /* 0x000fe800078e0000 */
[----:B------:R-:W-:Y:S02]  /*5050*/  IMAD R31, R3, R28, R31 ;  /* 0x0000001c031f7224 */ /* 0x000fe400078e021f */
[----:B------:R-:W-:Y:S07]  /*5060*/  IMAD R29, R5, R24, R29 ;  /* 0x00000018051d7224 */ /* 0x000fee00078e021d */
.L_x_84:
[----:B-1----:R-:W-:Y:S01]  /*5070*/  @!P1 ISETP.NE.AND P0, PT, R10, 0x1, PT ;  /* 0x000000010a00980c */ /* 0x002fe20003f05270 */
[----:B------:R-:W-:Y:S01]  /*5080*/  @!P1 IMAD.HI.U32 R3, R29, R11, RZ ;  /* 0x0000000b1d039227 */ /* 0x000fe200078e00ff */
[----:B------:R-:W-:Y:S01]  /*5090*/  R2UR UR42, R21 ;  /* 0x00000000152a72ca */ /* 0x000fe200000e0000 */
[----:B------:R-:W-:Y:S01]  /*50a0*/  BSSY.RECONVERGENT B6, `(.L_x_85) ;  /* 0x0000031000067945 */ /* 0x000fe20003800200 */
[----:B------:R-:W-:Y:S01]  /*50b0*/  R2UR UR41, R20 ;  /* 0x00000000142972ca */ /* 0x000fe200000e0000 */
[----:B------:R-:W-:Y:S01]  /*50c0*/  @!P1 IMAD.HI.U32 R0, R31, R12, RZ ;  /* 0x0000000c1f009227 */ /* 0x000fe200078e00ff */
[----:B------:R-:W-:Y:S02]  /*50d0*/  @!P1 SHF.R.U32.HI R2, RZ, R14, R3 ;  /* 0x0000000eff029219 */ /* 0x000fe40000011603 */
[----:B------:R-:W-:Y:S01]  /*50e0*/  @!P1 ISETP.NE.AND P2, PT, R9, 0x1, PT ;  /* 0x000000010900980c */ /* 0x000fe20003f45270 */
[----:B------:R-:W-:Y:S01]  /*50f0*/  VIADD R75, R75, 0x1 ;  /* 0x000000014b4b7836 */ /* 0x000fe20000000000 */
[----:B------:R-:W-:Y:S02]  /*5100*/  @!P1 SEL R2, R29, R2, !P0 ;  /* 0x000000021d029207 */ /* 0x000fe40004000000 */
[----:B------:R-:W-:Y:S02]  /*5110*/  @!P1 SHF.R.U32.HI R0, RZ, R13, R0 ;  /* 0x0000000dff009219 */ /* 0x000fe40000011600 */
[----:B------:R-:W-:Y:S01]  /*5120*/  LOP3.LUT P0, RZ, R66, 0x1b0, RZ, 0xc0, !PT ;  /* 0x000001b042ff7812 */ /* 0x000fe2000780c0ff */
[----:B------:R-:W-:Y:S01]  /*5130*/  USHF.L.U32 UR42, UR42, 0x6, URZ ;  /* 0x000000062a2a7899 */ /* 0x000fe200080006ff */
[----:B------:R-:W-:Y:S01]  /*5140*/  @!P1 SEL R3, R31, R0, !P2 ;  /* 0x000000001f039207 */ /* 0x000fe20005000000 */
[----:B------:R-:W-:Y:S01]  /*5150*/  USHF.L.U32 UR41, UR41, 0x7, URZ ;  /* 0x0000000729297899 */ /* 0x000fe200080006ff */
[----:B------:R-:W-:Y:S03]  /*5160*/  @P4 SHF.R.U32.HI R67, RZ, 0x10, R17 ;  /* 0x00000010ff434819 */ /* 0x000fe60000011611 */
[----:B------:R-:W-:Y:S02]  /*5170*/  @!P1 IMAD.IADD R0, R2, 0x1, -R3 ;  /* 0x0000000102009824 */ /* 0x000fe400078e0a03 */
[----:B------:R-:W-:Y:S02]  /*5180*/  @!P1 IMAD.IADD R2, R3, 0x1, -R2 ;  /* 0x0000000103029824 */ /* 0x000fe400078e0a02 */
[----:B------:R-:W-:Y:S02]  /*5190*/  @!P1 IMAD R31, R0, R9, R31 ;  /* 0x00000009001f9224 */ /* 0x000fe400078e021f */
[----:B------:R-:W-:Y:S01]  /*51a0*/  @!P1 IMAD R29, R2, R10, R29 ;  /* 0x0000000a021d9224 */ /* 0x000fe200078e021d */
[----:B------:R-:W-:Y:S06]  /*51b0*/  @!P0 BRA `(.L_x_86) ;  /* 0x00000000007c8947 */ /* 0x000fec0003800000 */
[----:B------:R-:W1:Y:S01]  /*51c0*/  LDCU.64 UR8, c[0x4][0x80] ;  /* 0x01001000ff0877ac */ /* 0x000e620008000a00 */
[----:B------:R-:W-:Y:S01]  /*51d0*/  MOV R2, 0x0 ;  /* 0x0000000000027802 */ /* 0x000fe20000000f00 */
[----:B------:R-:W-:Y:S02]  /*51e0*/  HFMA2 R12, -RZ, RZ, 0, 5.9604644775390625e-08 ;  /* 0x00000001ff0c7431 */ /* 0x000fe400000001ff */
[----:B------:R-:W-:Y:S01]  /*51f0*/  IMAD.MOV.U32 R8, RZ, RZ, 0x70 ;  /* 0x00000070ff087424 */ /* 0x000fe200078e00ff */
[----:B------:R2:W3:Y:S01]  /*5200*/  LDC.64 R14, c[0x4][R2] ;  /* 0x01000000020e7b82 */ /* 0x0004e20000000a00 */
[----:B------:R-:W4:Y:S01]  /*5210*/  LDCU.64 UR6, c[0x4][0x88] ;  /* 0x01001100ff0677ac */ /* 0x000f220008000a00 */
[----:B------:R-:W-:Y:S01]  /*5220*/  IMAD.MOV.U32 R13, RZ, RZ, RZ ;  /* 0x000000ffff0d7224 */ /* 0x000fe200078e00ff */
[----:B------:R-:W2:Y:S01]  /*5230*/  LDCU.64 UR4, c[0x4][0x8] ;  /* 0x01000100ff0477ac */ /* 0x000ea20008000a00 */
[----:B-1----:R-:W-:Y:S01]  /*5240*/  MOV R5, UR9 ;  /* 0x0000000900057c02 */ /* 0x002fe20008000f00 */
[----:B------:R-:W-:Y:S01]  /*5250*/  IMAD.U32 R4, RZ, RZ, UR8 ;  /* 0x00000008ff047e24 */ /* 0x000fe2000f8e00ff */
[----:B----4-:R-:W-:Y:S01]  /*5260*/  MOV R7, UR7 ;  /* 0x0000000700077c02 */ /* 0x010fe20008000f00 */
[----:B------:R-:W-:Y:S01]  /*5270*/  IMAD.U32 R6, RZ, RZ, UR6 ;  /* 0x00000006ff067e24 */ /* 0x000fe2000f8e00ff */
[----:B--2---:R-:W-:Y:S01]  /*5280*/  MOV R11, UR5 ;  /* 0x00000005000b7c02 */ /* 0x004fe20008000f00 */
[----:B------:R-:W-:Y:S02]  /*5290*/  IMAD.U32 R10, RZ, RZ, UR4 ;  /* 0x00000004ff0a7e24 */ /* 0x000fe4000f8e00ff */
[----:B------:R-:W-:Y:S07]  /*52a0*/  LEPC R20, `(.L_x_87) ;  /* 0x000000001014794e */ /* 0x000fee0000000000 */
[----:B---3-5:R-:W-:Y:S05]  /*52b0*/  CALL.ABS.NOINC R14 ;  /* 0x000000000e007343 */ /* 0x028fea0003c00000 */
.L_x_87:
[----:B------:R-:W1:Y:S01]  /*52c0*/  LDCU.64 UR8, c[0x4][0x80] ;  /* 0x01001000ff0877ac */ /* 0x000e620008000a00 */
[----:B------:R-:W2:Y:S01]  /*52d0*/  LDC.64 R2, c[0x4][R2] ;  /* 0x0100000002027b82 */ /* 0x000ea20000000a00 */
[----:B------:R-:W-:Y:S02]  /*52e0*/  HFMA2 R12, -RZ, RZ, 0, 5.9604644775390625e-08 ;  /* 0x00000001ff0c7431 */ /* 0x000fe400000001ff */
[----:B------:R-:W-:Y:S02]  /*52f0*/  IMAD.MOV.U32 R8, RZ, RZ, 0x70 ;  /* 0x00000070ff087424 */ /* 0x000fe400078e00ff */
[----:B------:R-:W-:Y:S01]  /*5300*/  IMAD.MOV.U32 R13, RZ, RZ, RZ ;  /* 0x000000ffff0d7224 */ /* 0x000fe200078e00ff */
[----:B------:R-:W3:Y:S01]  /*5310*/  LDCU.64 UR6, c[0x4][0x88] ;  /* 0x01001100ff0677ac */ /* 0x000ee20008000a00 */
[----:B------:R-:W4:Y:S01]  /*5320*/  LDCU.64 UR4, c[0x4][0x8] ;  /* 0x01000100ff0477ac */ /* 0x000f220008000a00 */
[----:B-1----:R-:W-:Y:S02]  /*5330*/  MOV R4, UR8 ;  /* 0x0000000800047c02 */ /* 0x002fe40008000f00 */
[----:B------:R-:W-:Y:S02]  /*5340*/  MOV R5, UR9 ;  /* 0x0000000900057c02 */ /* 0x000fe40008000f00 */
[----:B---3--:R-:W-:Y:S01]  /*5350*/  MOV R7, UR7 ;  /* 0x0000000700077c02 */ /* 0x008fe20008000f00 */
[----:B------:R-:W-:Y:S01]  /*5360*/  IMAD.U32 R6, RZ, RZ, UR6 ;  /* 0x00000006ff067e24 */ /* 0x000fe2000f8e00ff */
[----:B----4-:R-:W-:Y:S01]  /*5370*/  MOV R11, UR5 ;  /* 0x00000005000b7c02 */ /* 0x010fe20008000f00 */
[----:B------:R-:W-:Y:S02]  /*5380*/  IMAD.U32 R10, RZ, RZ, UR4 ;  /* 0x00000004ff0a7e24 */ /* 0x000fe4000f8e00ff */
[----:B------:R-:W-:Y:S07]  /*5390*/  LEPC R20, `(.L_x_86) ;  /* 0x000000001014794e */ /* 0x000fee0000000000 */
[----:B--2---:R-:W-:Y:S05]  /*53a0*/  CALL.ABS.NOINC R2 ;  /* 0x0000000002007343 */ /* 0x004fea0003c00000 */
.L_x_86:
[----:B------:R-:W-:Y:S05]  /*53b0*/  BSYNC.RECONVERGENT B6 ;  /* 0x0000000000067941 */ /* 0x000fea0003800200 */
.L_x_85:
[----:B------:R-:W-:Y:S01]  /*53c0*/  ISETP.NE.U32.AND P4, PT, R54, RZ, PT ;  /* 0x000000ff3600720c */ /* 0x000fe20003f85070 */
[----:B------:R-:W-:Y:S01]  /*53d0*/  UISETP.NE.AND UP2, UPT, UR50, URZ, UPT ;  /* 0x000000ff3200728c */ /* 0x000fe2000bf45270 */
[----:B------:R-:W-:Y:S01]  /*53e0*/  ISETP.NE.U32.AND P2, PT, RZ, UR38, PT ;  /* 0x00000026ff007c0c */ /* 0x000fe2000bf45070 */
[----:B------:R-:W-:Y:S01]  /*53f0*/  UISETP.NE.U32.AND UP1, UPT, UR44, URZ, UPT ;  /* 0x000000ff2c00728c */ /* 0x000fe2000bf25070 */
[----:B------:R-:W-:Y:S01]  /*5400*/  ISETP.NE.AND.EX P4, PT, R55, RZ, PT, P4 ;  /* 0x000000ff3700720c */ /* 0x000fe20003f85340 */
[----:B------:R-:W-:Y:S01]  /*5410*/  UPLOP3.LUT UP0, UPT, UPT, UPT, UPT, 0x40, 0x4 ;  /* 0x000000000004789c */ /* 0x000fe20003f0e870 */
[----:B------:R-:W-:Y:S01]  /*5420*/  ISETP.NE.AND.EX P2, PT, RZ, UR39, PT, P2 ;  /* 0x00000027ff007c0c */ /* 0x000fe2000bf45320 */
[----:B------:R-:W-:Y:S01]  /*5430*/  UISETP.NE.AND.EX UP1, UPT, UR45, URZ, UPT, UP1 ;  /* 0x000000ff2d00728c */ /* 0x000fe2000bf25310 */
[----:B------:R-:W-:Y:S04]  /*5440*/  PLOP3.LUT P1, PT, PT, PT, UP2, 0x80, 0x8 ;  /* 0x000000000008781c */ /* 0x000fe80003f2f028 */
[----:B------:R-:W-:Y:S06]  /*5450*/  @UP2 UPLOP3.LUT UP0, UPT, UPT, UPT, UP1, 0x80, 0x8 ;  /* 0x000000000008289c */ /* 0x000fec0003f0f010 */
[----:B------:R-:W-:Y:S01]  /*5460*/  PLOP3.LUT P0, PT, PT, PT, UP0, 0x80, 0x8 ;  /* 0x000000000008781c */ /* 0x000fe20003f0f008 */
[----:B------:R-:W-:Y:S01]  /*5470*/  @!UPT UIADD3 URZ, UPT, UPT, URZ, URZ, URZ ;  /* 0x000000fffffff290 */ /* 0x000fe2000fffe0ff */
[----:B------:R-:W-:Y:S11]  /*5480*/  BRA.U !UP1, `(.L_x_88) ;  /* 0x0000000109387547 */ /* 0x000ff6000b800000 */
[----:B------:R-:W-:Y:S01]  /*5490*/  UISETP.NE.U32.AND UP0, UPT, UR38, URZ, UPT ;  /* 0x000000ff2600728c */ /* 0x000fe2000bf05070 */
[----:B------:R-:W-:Y:S02]  /*54a0*/  HFMA2 R0, -RZ, RZ, 0, 5.9604644775390625e-08 ;  /* 0x00000001ff007431 */ /* 0x000fe400000001ff */
[----:B------:R-:W-:Y:S01]  /*54b0*/  IMAD.MOV.U32 R59, RZ, RZ, 0x1 ;  /* 0x00000001ff3b7424 */ /* 0x000fe200078e00ff */
[----:B------:R-:W-:Y:S06]  /*54c0*/  UISETP.NE.AND.EX UP0, UPT, UR39, URZ, UPT, UP0 ;  /* 0x000000ff2700728c */ /* 0x000fec000bf05300 */
[----:B------:R-:W-:Y:S05]  /*54d0*/  PLOP3.LUT P3, PT, PT, PT, UP0, 0x80, 0x8 ;  /* 0x000000000008781c */ /* 0x000fea0003f6f008 */
[----:B------:R-:W1:Y:S01]  /*54e0*/  @UP0 LDCU.64 UR6, c[0x0][0x888] ;  /* 0x00011100ff0607ac */ /* 0x000e620008000a00 */
[----:B------:R-:W-:Y:S07]  /*54f0*/  @UP0 UIMAD UR4, UR36, UR44, URZ ;  /* 0x0000002c240402a4 */ /* 0x000fee000f8e02ff */
[----:B------:R-:W-:Y:S01]  /*5500*/  @!P3 PRMT R59, R0, 0x7610, R59 ;  /* 0x00007610003bb816 */ /* 0x000fe2000000003b */
[----:B-1----:R-:W-:Y:S03]  /*5510*/  @UP0 UIMAD.WIDE UR6, UR4, 0x4, UR6 ;  /* 0x00000004040608a5 */ /* 0x002fe6000f8e0206 */
[----:B------:R-:W1:Y:S03]  /*5520*/  @!UP0 LDCU UR4, c[0x0][0x880] ;  /* 0x00011000ff0487ac */ /* 0x000e660008000800 */
[----:B------:R-:W-:Y:S01]  /*5530*/  IMAD.U32 R2, RZ, RZ, UR6 ;  /* 0x00000006ff027e24 */ /* 0x000fe2000f8e00ff */
[----:B------:R-:W-:Y:S05]  /*5540*/  MOV R3, UR7 ;  /* 0x0000000700037c02 */ /* 0x000fea0008000f00 */
[----:B-----5:R2:W5:Y:S02]  /*5550*/  @P3 LDG.E R35, desc[UR46][R2.64] ;  /* 0x0000002e02233981 */ /* 0x020564000c1e1900 */
[----:B-12---:R-:W-:Y:S02]  /*5560*/  @!P3 IMAD.U32 R35, RZ, RZ, UR4 ;  /* 0x00000004ff23be24 */ /* 0x006fe4000f8e00ff */
.L_x_88:
[----:B------:R-:W-:Y:S05]  /*5570*/  @!P4 BRA `(.L_x_89) ;  /* 0x000000000020c947 */ /* 0x000fea0003800000 */
[----:B------:R-:W-:Y:S04]  /*5580*/  ISETP.NE.U32.AND P3, PT, R52, RZ, PT ;  /* 0x000000ff3400720c */ /* 0x000fe80003f65070 */
[----:B------:R-:W-:Y:S11]  /*5590*/  ISETP.NE.AND.EX P3, PT, R53, RZ, PT, P3 ;  /* 0x000000ff3500720c */ /* 0x000ff60003f65330 */
[----:B------:R-:W-:Y:S02]  /*55a0*/  @!UPT UIADD3 URZ, UPT, UPT, URZ, URZ, URZ ;  /* 0x000000fffffff290 */ /* 0x000fe4000fffe0ff */
[----:B------:R-:W1:Y:S01]  /*55b0*/  @P3 LDC.64 R2, c[0x0][0x8a8] ;  /* 0x00022a00ff023b82 */ /* 0x000e620000000a00 */
[----:B------:R-:W-:Y:S04]  /*55c0*/  @P3 IMAD R0, R54, UR36, RZ ;  /* 0x0000002436003c24 */ /* 0x000fe8000f8e02ff */
[----:B-1----:R-:W-:Y:S05]  /*55d0*/  @P3 IMAD.WIDE R2, R0, 0x4, R2 ;  /* 0x0000000400023825 */ /* 0x002fea00078e0202 */
[----:B-----5:R1:W5:Y:S02]  /*55e0*/  @P3 LDG.E R33, desc[UR46][R2.64] ;  /* 0x0000002e02213981 */ /* 0x020364000c1e1900 */
[----:B-1----:R-:W2:Y:S02]  /*55f0*/  @!P3 LDC R33, c[0x0][0x8a0] ;  /* 0x00022800ff21bb82 */ /* 0x002ea40000000800 */
.L_x_89:
[----:B-----5:R-:W-:Y:S01]  /*5600*/  FSETP.NEU.AND P3, PT, R35, RZ, PT ;  /* 0x000000ff2300720b */ /* 0x020fe20003f6d000 */
[----:B------:R-:W-:Y:S01]  /*5610*/  IMAD.SHL.U32 R80, R64, 0x2, RZ ;  /* 0x0000000240507824 */ /* 0x000fe200078e00ff */
[----:B------:R-:W-:Y:S01]  /*5620*/  SEL R7, RZ, 0xffffffff, P2 ;  /* 0xffffffffff077807 */ /* 0x000fe20001000000 */
[----:B------:R-:W-:Y:S01]  /*5630*/  BSSY B1, `(.L_x_90) ;  /* 0x0000036000017945 */ /* 0x000fe20003800000 */
[----:B------:R-:W-:Y:S01]  /*5640*/  @P1 LOP3.LUT P2, RZ, R59, 0xff, RZ, 0xc0, !PT ;  /* 0x000000ff3bff1812 */ /* 0x000fe2000784c0ff */
[----:B------:R-:W-:Y:S01]  /*5650*/  VIADD R78, R80, UR48 ;  /* 0x00000030504e7c36 */ /* 0x000fe20008000000 */
[----:B------:R-:W-:Y:S01]  /*5660*/  @P1 SEL R2, RZ, 0xffffffff, P3 ;  /* 0xffffffffff021807 */ /* 0x000fe20001800000 */
[----:B------:R-:W-:Y:S01]  /*5670*/  IMAD.MOV.U32 R81, RZ, RZ, 0x1 ;  /* 0x00000001ff517424 */ /* 0x000fe200078e00ff */
[----:B------:R-:W-:Y:S01]  /*5680*/  LOP3.LUT R70, R70, 0x1, RZ, 0x3c, !PT ;  /* 0x0000000146467812 */ /* 0x000fe200078e3cff */
[----:B------:R-:W-:Y:S01]  /*5690*/  IMAD.MOV.U32 R39, RZ, RZ, RZ ;  /* 0x000000ffff277224 */ /* 0x000fe200078e00ff */
[----:B------:R-:W-:Y:S02]  /*56a0*/  @P0 SEL R2, R7, R2, !P2 ;  /* 0x0000000207020207 */ /* 0x000fe40005000000 */
[----:B------:R-:W-:Y:S02]  /*56b0*/  CS2R R50, SRZ ;  /* 0x0000000000327805 */ /* 0x000fe4000001ff00 */
[----:B------:R-:W-:Y:S02]  /*56c0*/  LEA R79, R30, UR48, 0x3 ;  /* 0x000000301e4f7c11 */ /* 0x000fe4000f8e18ff */
[----:B------:R-:W-:Y:S02]  /*56d0*/  CS2R R48, SRZ ;  /* 0x0000000000307805 */ /* 0x000fe4000001ff00 */
[----:B------:R-:W-:Y:S02]  /*56e0*/  @P1 LOP3.LUT R2, R2, 0x1, RZ, 0xc0, !PT ;  /* 0x0000000102021812 */ /* 0x000fe400078ec0ff */
[----:B------:R-:W-:Y:S02]  /*56f0*/  CS2R R42, SRZ ;  /* 0x00000000002a7805 */ /* 0x000fe4000001ff00 */
[----:B------:R-:W-:Y:S02]  /*5700*/  SHF.L.U32 R0, R69, 0x1f, RZ ;  /* 0x0000001f45007819 */ /* 0x000fe400000006ff */
[----:B------:R-:W-:Y:S02]  /*5710*/  CS2R R40, SRZ ;  /* 0x0000000000287805 */ /* 0x000fe4000001ff00 */
[----:B------:R-:W-:Y:S01]  /*5720*/  ISETP.NE.U32.OR P5, PT, R2, 0x1, !P1 ;  /* 0x000000010200780c */ /* 0x000fe20004fa5470 */
[----:B------:R-:W-:Y:S01]  /*5730*/  IMAD.IADD R77, R71, 0x1, R78 ;  /* 0x00000001474d7824 */ /* 0x000fe200078e024e */
[----:B------:R-:W-:Y:S02]  /*5740*/  PLOP3.LUT P2, PT, PT, PT, UP1, 0x80, 0x8 ;  /* 0x000000000008781c */ /* 0x000fe40003f4f018 */
[----:B------:R-:W-:Y:S02]  /*5750*/  LEA.HI R5, R30, R30, RZ, 0x1 ;  /* 0x0000001e1e057211 */ /* 0x000fe400078f08ff */
[----:B------:R-:W-:Y:S02]  /*5760*/  LOP3.LUT P4, R74, R59, 0xff, RZ, 0xc0, !PT ;  /* 0x000000ff3b4a7812 */ /* 0x000fe4000788c0ff */
[----:B------:R-:W-:Y:S01]  /*5770*/  SEL R2, RZ, 0xffffffff, P3 ;  /* 0xffffffffff027807 */ /* 0x000fe20001800000 */
[C---:B------:R-:W-:Y:S01]  /*5780*/  IMAD.SHL.U32 R3, R5.reuse, 0x40, RZ ;  /* 0x0000004005037824 */ /* 0x040fe200078e00ff */
[----:B------:R-:W-:Y:S02]  /*5790*/  LOP3.LUT R5, R5, 0xffe, RZ, 0xc0, !PT ;  /* 0x00000ffe05057812 */ /* 0x000fe400078ec0ff */
[----:B------:R-:W-:Y:S02]  /*57a0*/  P2R R76, PR, RZ, 0x20 ;  /* 0x00000020ff4c7803 */ /* 0x000fe40000000000 */
[----:B------:R-:W-:Y:S01]  /*57b0*/  @P5 SHF.L.U32 R4, R70, 0x1f, RZ ;  /* 0x0000001f46045819 */ /* 0x000fe200000006ff */
[----:B------:R-:W-:Y:S01]  /*57c0*/  IMAD.IADD R34, R30, 0x1, -R5 ;  /* 0x000000011e227824 */ /* 0x000fe200078e0a05 */
[----:B------:R-:W-:Y:S02]  /*57d0*/  @P2 SEL R2, R7, R2, !P4 ;  /* 0x0000000207022207 */ /* 0x000fe40006000000 */
[----:B------:R-:W1:Y:S01]  /*57e0*/  @P5 SYNCS.PHASECHK.TRANS64.TRYWAIT P1, [UR48+0x40], R4 ;  /* 0x00004004ff0055a7 */ /* 0x000e620008021130 */
[----:B------:R-:W-:Y:S02]  /*57f0*/  LOP3.LUT R3, R3, 0xffffff80, RZ, 0xc0, !PT ;  /* 0xffffff8003037812 */ /* 0x000fe400078ec0ff */
[----:B------:R-:W-:Y:S03]  /*5800*/  LOP3.LUT R2, R2, 0x1, RZ, 0xc0, !PT ;  /* 0x0000000102027812 */ /* 0x000fe600078ec0ff */
[----:B------:R-:W-:Y:S01]  /*5810*/  IMAD.IADD R3, R32, 0x1, R3 ;  /* 0x0000000120037824 */ /* 0x000fe200078e0203 */
[----:B------:R-:W-:Y:S03]  /*5820*/  ISETP.NE.U32.AND P2, PT, R2, 0x1, PT ;  /* 0x000000010200780c */ /* 0x000fe60003f45070 */
[----:B------:R-:W-:Y:S01]  /*5830*/  IMAD R34, R34, 0x100000, R3 ;  /* 0x0010000022227824 */ /* 0x000fe200078e0203 */
[----:B------:R-:W-:Y:S01]  /*5840*/  P2R R82, PR, RZ, 0x4 ;  /* 0x00000004ff527803 */ /* 0x000fe20000000000 */
[----:B------:R3:W4:Y:S01]  /*5850*/  SYNCS.PHASECHK.TRANS64.TRYWAIT P0, [R79+URZ+0xb0], R0 ;  /* 0x0000b0004f0075a7 */ /* 0x00072200080011ff */
[----:B-1----:R-:W-:Y:S01]  /*5860*/  @P5 SEL R81, RZ, 0x1, !P1 ;  /* 0x00000001ff515807 */ /* 0x002fe20004800000 */
[----:B---3--:R-:W-:Y:S06]  /*5870*/  @!P5 BRA `(.L_x_91) ;  /* 0x000000000044d947 */ /* 0x008fec0003800000 */
[----:B------:R-:W-:Y:S01]  /*5880*/  IMAD.MOV.U32 R50, RZ, RZ, RZ ;  /* 0x000000ffff327224 */ /* 0x000fe200078e00ff */
[----:B------:R-:W-:Y:S01]  /*5890*/  ISETP.NE.AND P1, PT, R81, RZ, PT ;  /* 0x000000ff5100720c */ /* 0x000fe20003f25270 */
[----:B------:R-:W-:Y:S01]  /*58a0*/  BSSY B0, `(.L_x_92) ;  /* 0x0000008000007945 */ /* 0x000fe20003800000 */
[----:B------:R-:W-:Y:S02]  /*58b0*/  CS2R R42, SRZ ;  /* 0x00000000002a7805 */ /* 0x000fe4000001ff00 */
[----:B------:R-:W-:Y:S02]  /*58c0*/  CS2R R40, SRZ ;  /* 0x0000000000287805 */ /* 0x000fe4000001ff00 */
[----:B------:R-:W-:Y:S07]  /*58d0*/  CS2R R48, SRZ ;  /* 0x0000000000307805 */ /* 0x000fee000001ff00 */
[----:B------:R-:W-:Y:S05]  /*58e0*/  @P1 BRA `(.L_x_93) ;  /* 0x00000000000c1947 */ /* 0x000fea0003800000 */
[----:B------:R-:W-:Y:S04]  /*58f0*/  SHF.L.U32 R3, R70, 0x1f, RZ ;  /* 0x0000001f46037819 */ /* 0x000fe800000006ff */
[----:B------:R-:W1:Y:S02]  /*5900*/  SYNCS.PHASECHK.TRANS64.TRYWAIT P1, [UR48+0x40], R3 ;  /* 0x00004003ff0075a7 */ /* 0x000e640008021130 */
[----:B-1----:R-:W-:Y:S05]  /*5910*/  @!P1 BRA `(.L_x_94) ;  /* 0x0000002c009c9947 */ /* 0x002fea0003800000 */
.L_x_93:
[----:B------:R-:W-:Y:S05]  /*5920*/  BSYNC B0 ;  /* 0x0000000000007941 */ /* 0x000fea0003800000 */
.L_x_92:
[----:B------:R-:W-:Y:S01]  /*5930*/  ISETP.NE.AND P1, PT, R82, RZ, PT ;  /* 0x000000ff5200720c */ /* 0x000fe20003f25270 */
[----:B------:R-:W-:Y:S11]  /*5940*/  HFMA2 R39, -RZ, RZ, 0, 5.9604644775390625e-08 ;  /* 0x00000001ff277431 */ /* 0x000ff600000001ff */
[----:B------:R-:W-:Y:S01]  /*5950*/  @!UPT UIADD3 URZ, UPT, UPT, URZ, URZ, URZ ;  /* 0x000000fffffff290 */ /* 0x000fe2000fffe0ff */
[----:B------:R-:W-:Y:S05]  /*5960*/  @P1 WARPSYNC.ALL ;  /* 0x0000000000001948 */ /* 0x000fea0003800000 */
[----:B------:R3:W1:Y:S04]  /*5970*/  @P1 LDSM.16.M88.4 R40, [R80+UR48+0x200] ;  /* 0x000200305028183b */ /* 0x0006680008000200 */
[----:B------:R3:W1:Y:S02]  /*5980*/  @P1 LDSM.16.M88.4 R48, [R77+0x200] ;  /* 0x000200004d30183b */ /* 0x0006640000000200 */
.L_x_91:
[----:B------:R-:W-:Y:S05]  /*5990*/  BSYNC B1 ;  /* 0x0000000000017941 */ /* 0x000fea0003800000 */
.L_x_90:
[----:B-1----:R-:W-:Y:S04]  /*59a0*/  SHF.R.U32.HI R2, RZ, 0x15, R34 ;  /* 0x00000015ff027819 */ /* 0x002fe80000011622 */
[----:B------:R-:W-:Y:S01]  /*59b0*/  LOP3.LUT P1, RZ, R2, 0x3, R65, 0x48, !PT ;  /* 0x0000000302ff7812 */ /* 0x000fe20007824841 */
[----:B------:R-:W-:Y:S01]  /*59c0*/  @!UPT UIADD3 URZ, UPT, UPT, URZ, URZ, URZ ;  /* 0x000000fffffff290 */ /* 0x000fe2000fffe0ff */
[----:B----4-:R-:W-:Y:S11]  /*59d0*/  @P0 BRA `(.L_x_95) ;  /* 0x0000000000080947 */ /* 0x010ff60003800000 */
[----:B------:R-:W1:Y:S02]  /*59e0*/  SYNCS.PHASECHK.TRANS64.TRYWAIT P0, [R79+URZ+0xb0], R0 ;  /* 0x0000b0004f0075a7 */ /* 0x000e6400080011ff */
[----:B-1----:R-:W-:Y:S05]  /*59f0*/  @!P0 BRA `(.L_x_96) ;  /* 0x0000002c007c8947 */ /* 0x002fea0003800000 */
.L_x_95:
[----:B------:R-:W-:Y:S05]  /*5a00*/  @!P1 BRA `(.L_x_97) ;  /* 0x0000000000409947 */ /* 0x000fea0003800000 */
[----:B------:R-:W4:Y:S01]  /*5a10*/  LDCU.64 UR8, c[0x4][0x70] ;  /* 0x01000e00ff0877ac */ /* 0x000f220008000a00 */
[----:B------:R-:W-:Y:S01]  /*5a20*/  MOV R3, 0x0 ;  /* 0x0000000000037802 */ /* 0x000fe20000000f00 */
[----:B------:R-:W-:Y:S02]  /*5a30*/  HFMA2 R12, -RZ, RZ, 0, 5.9604644775390625e-08 ;  /* 0x00000001ff0c7431 */ /* 0x000fe400000001ff */
[----:B------:R-:W-:Y:S02]  /*5a40*/  IMAD.MOV.U32 R8, RZ, RZ, 0x192 ;  /* 0x00000192ff087424 */ /* 0x000fe400078e00ff */
[----:B------:R-:W-:Y:S01]  /*5a50*/  IMAD.MOV.U32 R13, RZ, RZ, RZ ;  /* 0x000000ffff0d7224 */ /* 0x000fe200078e00ff */
[----:B------:R-:W5:Y:S01]  /*5a60*/  LDCU.64 UR6, c[0x4][0x78] ;  /* 0x01000f00ff0677ac */ /* 0x000f620008000a00 */
[----:B------:R-:W1:Y:S01]  /*5a70*/  LDC.64 R2, c[0x4][R3] ;  /* 0x0100000003027b82 */ /* 0x000e620000000a00 */
[----:B------:R-:W2:Y:S01]  /*5a80*/  LDCU.64 UR4, c[0x4][0x10] ;  /* 0x01000200ff0477ac */ /* 0x000ea20008000a00 */
[----:B----4-:R-:W-:Y:S01]  /*5a90*/  MOV R5, UR9 ;  /* 0x0000000900057c02 */ /* 0x010fe20008000f00 */
[----:B------:R-:W-:Y:S01]  /*5aa0*/  IMAD.U32 R4, RZ, RZ, UR8 ;  /* 0x00000008ff047e24 */ /* 0x000fe2000f8e00ff */
[----:B-----5:R-:W-:Y:S01]  /*5ab0*/  MOV R7, UR7 ;  /* 0x0000000700077c02 */ /* 0x020fe20008000f00 */
[----:B------:R-:W-:Y:S01]  /*5ac0*/  IMAD.U32 R6, RZ, RZ, UR6 ;  /* 0x00000006ff067e24 */ /* 0x000fe2000f8e00ff */
[----:B--2---:R-:W-:Y:S01]  /*5ad0*/  MOV R11, UR5 ;  /* 0x00000005000b7c02 */ /* 0x004fe20008000f00 */
[----:B------:R-:W-:Y:S02]  /*5ae0*/  IMAD.U32 R10, RZ, RZ, UR4 ;  /* 0x00000004ff0a7e24 */ /* 0x000fe4000f8e00ff */
[----:B------:R-:W-:Y:S07]  /*5af0*/  LEPC R20, `(.L_x_97) ;  /* 0x000000001014794e */ /* 0x000fee0000000000 */
[----:B-1-3--:R-:W-:Y:S05]  /*5b00*/  CALL.ABS.NOINC R2 ;  /* 0x0000000002007343 */ /* 0x00afea0003c00000 */
.L_x_97:
[----:B------:R-:W-:Y:S05]  /*5b10*/  WARPSYNC.ALL ;  /* 0x0000000000007948 */ /* 0x000fea0003800000 */
[----:B------:R-:W-:Y:S01]  /*5b20*/  R2UR UR4, R34 ;  /* 0x00000000220472ca */ /* 0x000fe200000e0000 */
[--C-:B------:R-:W-:Y:S01]  /*5b30*/  HADD2.F32 R20, -RZ, R40.reuse.H0_H0 ;  /* 0x20000028ff147230 */ /* 0x100fe20000004100 */
[----:B------:R-:W-:Y:S01]  /*5b40*/  ISETP.NE.AND P0, PT, R72, RZ, PT ;  /* 0x000000ff4800720c */ /* 0x000fe20003f05270 */
[----:B------:R-:W-:Y:S01]  /*5b50*/  HADD2.F32 R21, -RZ, R40.H1_H1 ;  /* 0x30000028ff157230 */ /* 0x000fe20000004100 */
[----:B------:R-:W-:Y:S01]  /*5b60*/  BSSY.RECONVERGENT B0, `(.L_x_98) ;  /* 0x000004c000007945 */ /* 0x000fe20003800200 */
[----:B------:R-:W-:Y:S02]  /*5b70*/  HADD2.F32 R36, -RZ, R41.H1_H1 ;  /* 0x30000029ff247230 */ /* 0x000fe40000004100 */
[----:B------:R-:W-:Y:S02]  /*5b80*/  HADD2.F32 R37, -RZ, R43.H0_H0 ;  /* 0x2000002bff257230 */ /* 0x000fe40000004100 */
[----:B------:R-:W-:Y:S04]  /*5b90*/  HADD2.F32 R38, -RZ, R51.H1_H1 ;  /* 0x30000033ff267230 */ /* 0x000fe80000004100 */
[----:B------:R-:W1:Y:S02]  /*5ba0*/  LDTM.16dp256bit.x4 R4, tmem[UR4] ;  /* 0x00000004000479ee */ /* 0x000e640008120000 */
[C---:B-12---:R-:W-:Y:S01]  /*5bb0*/  FMUL R0, R33.reuse, R4 ;  /* 0x0000000421007220 */ /* 0x046fe20000400000 */
[C---:B------:R-:W-:Y:S01]  /*5bc0*/  FMUL R2, R33.reuse, R5 ;  /* 0x0000000521027220 */ /* 0x040fe20000400000 */
[C---:B------:R-:W-:Y:S01]  /*5bd0*/  FMUL R3, R33.reuse, R6 ;  /* 0x0000000621037220 */ /* 0x040fe20000400000 */
[----:B------:R-:W-:Y:S01]  /*5be0*/  FMUL R7, R33, R7 ;  /* 0x0000000721077220 */ /* 0x000fe20000400000 */
[C---:B------:R-:W-:Y:S01]  /*5bf0*/  FFMA R0, R35.reuse, R20, R0 ;  /* 0x0000001423007223 */ /* 0x040fe20000000000 */
[----:B------:R-:W-:Y:S02]  /*5c00*/  HADD2.F32 R20, -RZ, R41.H0_H0 ;  /* 0x20000029ff147230 */ /* 0x000fe40000004100 */
[----:B------:R-:W-:Y:S01]  /*5c10*/  FFMA R2, R35, R21, R2 ;  /* 0x0000001523027223 */ /* 0x000fe20000000002 */
[--C-:B------:R-:W-:Y:S02]  /*5c20*/  HADD2.F32 R21, -RZ, R42.reuse.H0_H0 ;  /* 0x2000002aff157230 */ /* 0x100fe40000004100 */
[C---:B------:R-:W-:Y:S01]  /*5c30*/  FMUL R4, R33.reuse, R8 ;  /* 0x0000000821047220 */ /* 0x040fe20000400000 */
[----:B------:R-:W-:Y:S01]  /*5c40*/  FMUL R5, R33, R9 ;  /* 0x0000000921057220 */ /* 0x000fe20000400000 */
[C---:B------:R-:W-:Y:S01]  /*5c50*/  FFMA R3, R35.reuse, R20, R3 ;  /* 0x0000001423037223 */ /* 0x040fe20000000003 */
[----:B------:R-:W-:Y:S01]  /*5c60*/  HADD2.F32 R20, -RZ, R42.H1_H1 ;  /* 0x3000002aff147230 */ /* 0x000fe20000004100 */
[----:B------:R-:W-:Y:S01]  /*5c70*/  F2FP.F16.F32.PACK_AB R44, R2, R0 ;  /* 0x00000000022c723e */ /* 0x000fe200000000ff */
[C---:B------:R-:W-:Y:S01]  /*5c80*/  FFMA R7, R35.reuse, R36, R7 ;  /* 0x0000002423077223 */ /* 0x040fe20000000007 */
[----:B------:R-:W-:Y:S01]  /*5c90*/  FFMA R4, R35, R21, R4 ;  /* 0x0000001523047223 */ /* 0x000fe20000000004 */
[----:B------:R-:W-:Y:S01]  /*5ca0*/  FMUL R6, R33, R10 ;  /* 0x0000000a21067220 */ /* 0x000fe20000400000 */
[----:B------:R-:W-:Y:S02]  /*5cb0*/  HADD2.F32 R36, -RZ, R43.H1_H1 ;  /* 0x3000002bff247230 */ /* 0x000fe40000004100 */
[----:B------:R-:W-:Y:S01]  /*5cc0*/  FFMA R5, R35, R20, R5 ;  /* 0x0000001423057223 */ /* 0x000fe20000000005 */
[----:B------:R-:W-:Y:S01]  /*5cd0*/  FMUL R11, R33, R11 ;  /* 0x0000000b210b7220 */ /* 0x000fe20000400000 */
[----:B------:R-:W-:Y:S01]  /*5ce0*/  FFMA R6, R35, R37, R6 ;  /* 0x0000002523067223 */ /* 0x000fe20000000006 */
[--C-:B------:R-:W-:Y:S02]  /*5cf0*/  HADD2.F32 R20, -RZ, R48.reuse.H0_H0 ;  /* 0x20000030ff147230 */ /* 0x100fe40000004100 */
[----:B------:R-:W-:Y:S01]  /*5d00*/  FMUL R8, R33, R12 ;  /* 0x0000000c21087220 */ /* 0x000fe20000400000 */
[----:B------:R-:W-:Y:S01]  /*5d10*/  FFMA R11, R35, R36, R11 ;  /* 0x00000024230b7223 */ /* 0x000fe2000000000b */
[----:B------:R-:W-:Y:S02]  /*5d20*/  HADD2.F32 R36, -RZ, R48.H1_H1 ;  /* 0x30000030ff247230 */ /* 0x000fe40000004100 */
[C---:B------:R-:W-:Y:S01]  /*5d30*/  FMUL R9, R33.reuse, R13 ;  /* 0x0000000d21097220 */ /* 0x040fe20000400000 */
[--C-:B------:R-:W-:Y:S02]  /*5d40*/  HADD2.F32 R21, -RZ, R49.reuse.H0_H0 ;  /* 0x20000031ff157230 */ /* 0x100fe40000004100 */
[----:B------:R-:W-:Y:S01]  /*5d50*/  FMUL R10, R33, R14 ;  /* 0x0000000e210a7220 */ /* 0x000fe20000400000 */
[C---:B------:R-:W-:Y:S01]  /*5d60*/  FFMA R8, R35.reuse, R20, R8 ;  /* 0x0000001423087223 */ /* 0x040fe20000000008 */
[C---:B------:R-:W-:Y:S01]  /*5d70*/  FFMA R9, R35.reuse, R36, R9 ;  /* 0x0000002423097223 */ /* 0x040fe20000000009 */
[----:B------:R-:W-:Y:S02]  /*5d80*/  HADD2.F32 R20, -RZ, R49.H1_H1 ;  /* 0x30000031ff147230 */ /* 0x000fe40000004100 */
[----:B------:R-:W-:Y:S01]  /*5d90*/  FFMA R10, R35, R21, R10 ;  /* 0x00000015230a7223 */ /* 0x000fe2000000000a */
[C---:B------:R-:W-:Y:S01]  /*5da0*/  FMUL R15, R33.reuse, R15 ;  /* 0x0000000f210f7220 */ /* 0x040fe20000400000 */
[--C-:B------:R-:W-:Y:S02]  /*5db0*/  HADD2.F32 R21, -RZ, R50.reuse.H0_H0 ;  /* 0x20000032ff157230 */ /* 0x100fe40000004100 */
[C---:B------:R-:W-:Y:S01]  /*5dc0*/  FMUL R12, R33.reuse, R16 ;  /* 0x00000010210c7220 */ /* 0x040fe20000400000 */
[----:B------:R-:W-:Y:S02]  /*5dd0*/  HADD2.F32 R36, -RZ, R50.H1_H1 ;  /* 0x30000032ff247230 */ /* 0x000fe40000004100 */
[C---:B------:R-:W-:Y:S01]  /*5de0*/  FMUL R13, R33.reuse, R17 ;  /* 0x00000011210d7220 */ /* 0x040fe20000400000 */
[----:B------:R-:W-:Y:S02]  /*5df0*/  HADD2.F32 R37, -RZ, R51.H0_H0 ;  /* 0x20000033ff257230 */ /* 0x000fe40000004100 */
[----:B------:R-:W-:Y:S01]  /*5e00*/  FMUL R14, R33, R18 ;  /* 0x00000012210e7220 */ /* 0x000fe20000400000 */
[----:B------:R-:W-:Y:S01]  /*5e10*/  FFMA R15, R35, R20, R15 ;  /* 0x00000014230f7223 */ /* 0x000fe2000000000f */
[----:B------:R-:W-:Y:S01]  /*5e20*/  FMUL R19, R33, R19 ;  /* 0x0000001321137220 */ /* 0x000fe20000400000 */
[C---:B------:R-:W-:Y:S01]  /*5e30*/  FFMA R12, R35.reuse, R21, R12 ;  /* 0x00000015230c7223 */ /* 0x040fe2000000000c */
[C---:B------:R-:W-:Y:S01]  /*5e40*/  FFMA R13, R35.reuse, R36, R13 ;  /* 0x00000024230d7223 */ /* 0x040fe2000000000d */
[C---:B------:R-:W-:Y:S01]  /*5e50*/  FFMA R14, R35.reuse, R37, R14 ;  /* 0x00000025230e7223 */ /* 0x040fe2000000000e */
[----:B------:R-:W-:Y:S01]  /*5e60*/  FFMA R19, R35, R38, R19 ;  /* 0x0000002623137223 */ /* 0x000fe20000000013 */
[----:B------:R-:W-:Y:S02]  /*5e70*/  F2FP.F16.F32.PACK_AB R45, R7, R3 ;  /* 0x00000003072d723e */ /* 0x000fe400000000ff */
[----:B------:R-:W-:Y:S02]  /*5e80*/  F2FP.F16.F32.PACK_AB R46, R5, R4 ;  /* 0x00000004052e723e */ /* 0x000fe400000000ff */
[----:B------:R-:W-:Y:S02]  /*5e90*/  F2FP.F16.F32.PACK_AB R47, R11, R6 ;  /* 0x000000060b2f723e */ /* 0x000fe400000000ff */
[----:B------:R-:W-:Y:S02]  /*5ea0*/  F2FP.F16.F32.PACK_AB R84, R9, R8 ;  /* 0x000000080954723e */ /* 0x000fe400000000ff */
[----:B------:R-:W-:Y:S01]  /*5eb0*/  F2FP.F16.F32.PACK_AB R85, R15, R10 ;  /* 0x0000000a0f55723e */ /* 0x000fe200000000ff */
[----:B------:R1:W-:Y:S01]  /*5ec0*/  STSM.16.M88.4 [R78+0x200], R44 ;  /* 0x0002002c4e007844 */ /* 0x0003e20000000200 */
[----:B------:R-:W-:Y:S02]  /*5ed0*/  F2FP.F16.F32.PACK_AB R86, R13, R12 ;  /* 0x0000000c0d56723e */ /* 0x000fe400000000ff */
[----:B------:R-:W-:Y:S05]  /*5ee0*/  F2FP.F16.F32.PACK_AB R87, R19, R14 ;  /* 0x0000000e1357723e */ /* 0x000fea00000000ff */
[----:B------:R1:W-:Y:S01]  /*5ef0*/  STSM.16.M88.4 [R77+0x200], R84 ;  /* 0x000200544d007844 */ /* 0x0003e20000000200 */
[----:B------:R-:W-:Y:S01]  /*5f00*/  @!PT LDS RZ, [RZ] ;  /* 0x00000000fffff984 */ /* 0x000fe20000000800 */
[----:B------:R-:W-:Y:S01]  /*5f10*/  @!PT LDS RZ, [RZ] ;  /* 0x00000000fffff984 */ /* 0x000fe20000000800 */
[----:B------:R-:W-:Y:S01]  /*5f20*/  @!PT LDS RZ, [RZ] ;  /* 0x00000000fffff984 */ /* 0x000fe20000000800 */
[----:B------:R-:W-:Y:S01]  /*5f30*/  @!PT LDS RZ, [RZ] ;  /* 0x00000000fffff984 */ /* 0x000fe20000000800 */
[----:B------:R2:W-:Y:S07]  /*5f40*/  MEMBAR.ALL.CTA ;  /* 0x0000000000007992 */ /* 0x0005ee0000008000 */
[----:B--2---:R-:W2:Y:S02]  /*5f50*/  FENCE.VIEW.ASYNC.S ;  /* 0x00000000000073c6 */ /* 0x004ea40000000000 */
[----:B--2---:R-:W-:Y:S06]  /*5f60*/  BAR.SYNC.DEFER_BLOCKING 0x1, 0x80 ;  /* 0x0042000000007b1d */ /* 0x004fec0000010000 */
[----:B------:R-:W-:Y:S05]  /*5f70*/  @P0 BRA `(.L_x_99) ;  /* 0x0000000000280947 */ /* 0x000fea0003800000 */
[----:B------:R-:W-:Y:S02]  /*5f80*/  UIADD3 UR4, UPT, UPT, UR48, 0x200, URZ ;  /* 0x0000020030047890 */ /* 0x000fe4000fffe0ff */
[----:B------:R-:W-:Y:S01]  /*5f90*/  UIADD3 UR6, UP0, UPT, UR52, 0x680, URZ ;  /* 0x0000068034067890 */ /* 0x000fe2000ff1e0ff */
[----:B------:R-:W-:Y:S03]  /*5fa0*/  UMOV UR43, UR36 ;  /* 0x00000024002b7c82 */ /* 0x000fe60008000000 */
[----:B------:R-:W-:Y:S01]  /*5fb0*/  MOV R66, UR4 ;  /* 0x0000000400427c02 */ /* 0x000fe20008000f00 */
[----:B------:R-:W-:Y:S03]  /*5fc0*/  UIADD3.X UR7, UPT, UPT, URZ, UR53, URZ, UP0, !UPT ;  /* 0x00000035ff077290 */ /* 0x000fe600087fe4ff */
[----:B------:R-:W-:Y:S11]  /*5fd0*/  R2UR UR40, R66 ;  /* 0x00000000422872ca */ /* 0x000ff600000e0000 */
[----:B------:R-:W-:Y:S02]  /*5fe0*/  @!UPT UIADD3 URZ, UPT, UPT, URZ, URZ, URZ ;  /* 0x000000fffffff290 */ /* 0x000fe4000fffe0ff */
[----:B------:R2:W-:Y:S01]  /*5ff0*/  UTMASTG.3D [UR40], [UR6] ;  /* 0x00000028060073b5 */ /* 0x0005e20008010000 */
[----:B------:R0:W-:Y:S01]  /*6000*/  UTMACMDFLUSH ;  /* 0x00000000000079b7 */ /* 0x0001e20000000000 */
[----:B--2---:R-:W-:Y:S04]  /*6010*/  DEPBAR.LE SB0, 0x1 ;  /* 0x000080400000791a */ /* 0x004fe80000000000 */
.L_x_99:
[----:B------:R-:W-:Y:S05]  /*6020*/  BSYNC.RECONVERGENT B0 ;  /* 0x0000000000007941 */ /* 0x000fea0003800200 */
.L_x_98:
[----:B------:R-:W-:Y:S01]  /*6030*/  BAR.SYNC.DEFER_BLOCKING 0x1, 0x80 ;  /* 0x0042000000007b1d */ /* 0x000fe20000010000 */
[----:B------:R-:W-:Y:S01]  /*6040*/  ISETP.NE.AND P1, PT, R76, RZ, PT ;  /* 0x000000ff4c00720c */ /* 0x000fe20003f25270 */
[----:B------:R-:W-:Y:S01]  /*6050*/  UISETP.NE.AND UP0, UPT, UR49, URZ, UPT ;  /* 0x000000ff3100728c */ /* 0x000fe2000bf05270 */
[----:B------:R-:W-:Y:S11]  /*6060*/  LEA R3, R39, UR48, 0x3 ;  /* 0x0000003027037c11 */ /* 0x000ff6000f8e18ff */
[----:B------:R-:W-:Y:S01]  /*6070*/  @P1 SHF.L.U32 R2, R70, 0x1f, RZ ;  /* 0x0000001f46021819 */ /* 0x000fe200000006ff */
[----:B------:R-:W-:Y:S06]  /*6080*/  BRA.U !UP0, `(.L_x_100) ;  /* 0x0000000108247547 */ /* 0x000fec000b800000 */
[----:B------:R-:W-:Y:S01]  /*6090*/  IMAD.U32 R5, RZ, RZ, UR51 ;  /* 0x00000033ff057e24 */ /* 0x000fe2000f8e00ff */
[----:B------:R-:W-:Y:S01]  /*60a0*/  MOV R0, UR37 ;  /* 0x0000002500007c02 */ /* 0x000fe20008000f00 */
[----:B------:R-:W-:Y:S03]  /*60b0*/  UIADD3 UR51, UPT, UPT, UR51, 0x1, URZ ;  /* 0x0000000133337890 */ /* 0x000fe6000fffe0ff */
[----:B------:R-:W-:Y:S01]  /*60c0*/  @P1 LEA R5, R5, UR48, 0x3 ;  /* 0x0000003005051c11 */ /* 0x000fe2000f8e18ff */
[----:B------:R-:W-:Y:S04]  /*60d0*/  UISETP.NE.AND UP0, UPT, UR51, 0x4, UPT ;  /* 0x000000043300788c */ /* 0x000fe8000bf05270 */
[----:B------:R-:W-:Y:S01]  /*60e0*/  @P1 VIADD R5, R5, 0x60 ;  /* 0x0000006005051836 */ /* 0x000fe20000000000 */
[----:B------:R-:W-:Y:S04]  /*60f0*/  USEL UR51, UR51, URZ, UP0 ;  /* 0x000000ff33337287 */ /* 0x000fe80008000000 */
[----:B------:R-:W-:Y:S04]  /*6100*/  @P1 PRMT R0, R0, 0x654, R5 ;  /* 0x0000065400001816 */ /* 0x000fe80000000005 */
[----:B------:R2:W-:Y:S04]  /*6110*/  @P1 SYNCS.ARRIVE.TRANS64.RED.A1T0 RZ, [R0+URZ], RZ ;  /* 0x000000ff00ff19a7 */ /* 0x0005e800081004ff */
.L_x_100:
[----:B------:R-:W4:Y:S01]  /*6120*/  @P1 SYNCS.PHASECHK.TRANS64.TRYWAIT P0, [R3+URZ+0x40], R2 ;  /* 0x00004002030015a7 */ /* 0x000f2200080011ff */
[----:B------:R-:W-:Y:S01]  /*6130*/  BSSY B1, `(.L_x_101) ;  /* 0x0000013000017945 */ /* 0x000fe20003800000 */
[----:B----4-:R-:W-:Y:S03]  /*6140*/  @P1 SEL R81, RZ, 0x1, !P0 ;  /* 0x00000001ff511807 */ /* 0x010fe60004000000 */
[----:B------:R-:W-:Y:S05]  /*6150*/  @!P1 BRA `(.L_x_102) ;  /* 0x0000000000409947 */ /* 0x000fea0003800000 */
[----:B------:R-:W-:Y:S01]  /*6160*/  ISETP.NE.AND P1, PT, R82, RZ, PT ;  /* 0x000000ff5200720c */ /* 0x000fe20003f25270 */
[----:B------:R-:W-:Y:S01]  /*6170*/  BSSY B0, `(.L_x_103) ;  /* 0x0000009000007945 */ /* 0x000fe20003800000 */
[----:B------:R-:W-:Y:S11]  /*6180*/  ISETP.NE.AND P0, PT, R81, RZ, PT ;  /* 0x000000ff5100720c */ /* 0x000ff60003f05270 */
[----:B------:R-:W-:Y:S05]  /*6190*/  @P1 IMAD R4, R39, 0x1000, R80 ;  /* 0x0000100027041824 */ /* 0x000fea00078e0250 */
[----:B------:R-:W-:Y:S05]  /*61a0*/  @P1 IADD3 R2, PT, PT, R4, UR48, RZ ;  /* 0x0000003004021c10 */ /* 0x000fea000fffe0ff */
[----:B------:R-:W-:Y:S01]  /*61b0*/  @P1 IMAD.IADD R2, R71, 0x1, R2 ;  /* 0x0000000147021824 */ /* 0x000fe200078e0202 */
[----:B------:R-:W-:Y:S06]  /*61c0*/  @P0 BRA `(.L_x_104) ;  /* 0x00000000000c0947 */ /* 0x000fec0003800000 */
[----:B--2---:R-:W-:Y:S04]  /*61d0*/  SHF.L.U32 R0, R70, 0x1f, RZ ;  /* 0x0000001f46007819 */ /* 0x004fe800000006ff */
[----:B------:R-:W2:Y:S02]  /*61e0*/  SYNCS.PHASECHK.TRANS64.TRYWAIT P0, [R3+URZ+0x40], R0 ;  /* 0x00004000030075a7 */ /* 0x000ea400080011ff */
[----:B--2---:R-:W-:Y:S05]  /*61f0*/  @!P0 BRA `(.L_x_105) ;  /* 0x0000002400908947 */ /* 0x004fea0003800000 */
.L_x_104:
[----:B------:R-:W-:Y:S05]  /*6200*/  BSYNC B0 ;  /* 0x0000000000007941 */ /* 0x000fea0003800000 */
.L_x_103:
[----:B------:R-:W-:Y:S02]  /*6210*/  ISETP.NE.AND P0, PT, R82, RZ, PT ;  /* 0x000000ff5200720c */ /* 0x000fe40003f05270 */
[----:B------:R-:W-:Y:S11]  /*6220*/  IADD3 R39, PT, PT, R39, 0x1, RZ ;  /* 0x0000000127277810 */ /* 0x000ff60007ffe0ff */
[----:B------:R-:W-:Y:S05]  /*6230*/  @P0 WARPSYNC.ALL ;  /* 0x0000000000000948 */ /* 0x000fea0003800000 */
[----:B------:R4:W1:Y:S04]  /*6240*/  @P0 LDSM.16.M88.4 R40, [R4+UR48+0x200] ;  /* 0x000200300428083b */ /* 0x0008680008000200 */
[----:B------:R4:W1:Y:S02]  /*6250*/  @P0 LDSM.16.M88.4 R48, [R2+0x200] ;  /* 0x000200000230083b */ /* 0x0008640000000200 */
.L_x_102:
[----:B------:R-:W-:Y:S05]  /*6260*/  BSYNC B1 ;  /* 0x0000000000017941 */ /* 0x000fea0003800000 */
.L_x_101:
[----:B--2---:R-:W-:Y:S05]  /*6270*/  VIADD R0, R34, 0x20 ;  /* 0x0000002022007836 */ /* 0x004fea0000000000 */
[----:B------:R-:W-:Y:S04]  /*6280*/  SHF.R.U32.HI R0, RZ, 0x15, R0 ;  /* 0x00000015ff007819 */ /* 0x000fe80000011600 */
[----:B------:R-:W-:Y:S11]  /*6290*/  LOP3.LUT P0, RZ, R0, 0x3, R65, 0x48, !PT ;  /* 0x0000000300ff7812 */ /* 0x000ff60007804841 */
[----:B------:R-:W-:Y:S02]  /*62a0*/  @!UPT UIADD3 URZ, UPT, UPT, URZ, URZ, URZ ;  /* 0x000000fffffff290 */ /* 0x000fe4000fffe0ff */
[----:B------:R-:W-:Y:S05]  /*62b0*/  @!P0 BRA `(.L_x_106) ;  /* 0x0000000000408947 */ /* 0x000fea0003800000 */
[----:B------:R-:W2:Y:S01]  /*62c0*/  LDCU.64 UR8, c[0x4][0x70] ;  /* 0x01000e00ff0877ac */ /* 0x000ea20008000a00 */
[----:B------:R-:W-:Y:S01]  /*62d0*/  MOV R3, 0x0 ;  /* 0x0000000000037802 */ /* 0x000fe20000000f00 */
[----:B------:R-:W-:Y:S02]  /*62e0*/  HFMA2 R12, -RZ, RZ, 0, 5.9604644775390625e-08 ;  /* 0x00000001ff0c7431 */ /* 0x000fe400000001ff */
[----:B------:R-:W-:Y:S02]  /*62f0*/  IMAD.MOV.U32 R8, RZ, RZ, 0x192 ;  /* 0x00000192ff087424 */ /* 0x000fe400078e00ff */
[----:B------:R-:W-:Y:S01]  /*6300*/  IMAD.MOV.U32 R13, RZ, RZ, RZ ;  /* 0x000000ffff0d7224 */ /* 0x000fe200078e00ff */
[----:B------:R-:W5:Y:S01]  /*6310*/  LDCU.64 UR6, c[0x4][0x78] ;  /* 0x01000f00ff0677ac */ /* 0x000f620008000a00 */
[----:B----4-:R-:W4:Y:S01]  /*6320*/  LDC.64 R2, c[0x4][R3] ;  /* 0x0100000003027b82 */ /* 0x010f220000000a00 */
[----:B------:R-:W3:Y:S01]  /*6330*/  LDCU.64 UR4, c[0x4][0x10] ;  /* 0x01000200ff0477ac */ /* 0x000ee20008000a00 */
[----:B--2---:R-:W-:Y:S01]  /*6340*/  MOV R5, UR9 ;  /* 0x0000000900057c02 */ /* 0x004fe20008000f00 */
[----:B------:R-:W-:Y:S01]  /*6350*/  IMAD.U32 R4, RZ, RZ, UR8 ;  /* 0x00000008ff047e24 */ /* 0x000fe2000f8e00ff */
[----:B-----5:R-:W-:Y:S01]  /*6360*/  MOV R7, UR7 ;  /* 0x0000000700077c02 */ /* 0x020fe20008000f00 */
[----:B------:R-:W-:Y:S01]  /*6370*/  IMAD.U32 R6, RZ, RZ, UR6 ;  /* 0x00000006ff067e24 */ /* 0x000fe2000f8e00ff */
[----:B---3--:R-:W-:Y:S01]  /*6380*/  MOV R11, UR5 ;  /* 0x00000005000b7c02 */ /* 0x008fe20008000f00 */
[----:B------:R-:W-:Y:S02]  /*6390*/  IMAD.U32 R10, RZ, RZ, UR4 ;  /* 0x00000004ff0a7e24 */ /* 0x000fe4000f8e00ff */
[----:B------:R-:W-:Y:S07]  /*63a0*/  LEPC R20, `(.L_x_106) ;  /* 0x000000001014794e */ /* 0x000fee0000000000 */
[----:B-1--4-:R-:W-:Y:S05]  /*63b0*/  CALL.ABS.NOINC R2 ;  /* 0x0000000002007343 */ /* 0x012fea0003c00000 */
.L_x_106:
[----:B------:R-:W-:Y:S01]  /*63c0*/  ISETP.NE.AND P6, PT, R76, RZ, PT ;  /* 0x000000ff4c00720c */ /* 0x000fe20003fc5270 */
[----:B------:R-:W-:Y:S05]  /*63d0*/  WARPSYNC.ALL ;  /* 0x0000000000007948 */ /* 0x000fea0003800000 */
[----:B------:R-:W-:Y:S01]  /*63e0*/  R2UR UR4, R34 ;  /* 0x00000000220472ca */ /* 0x000fe200000e0000 */
[--C-:B-1----:R-:W-:Y:S01]  /*63f0*/  HADD2.F32 R20, -RZ, R40.reuse.H0_H0 ;  /* 0x20000028ff147230 */ /* 0x102fe20000004100 */
[----:B------:R-:W-:Y:S01]  /*6400*/  ISETP.NE.AND P0, PT, R72, RZ, PT ;  /* 0x000000ff4800720c */ /* 0x000fe20003f05270 */
[----:B------:R-:W-:Y:S01]  /*6410*/  HADD2.F32 R21, -RZ, R40.H1_H1 ;  /* 0x30000028ff157230 */ /* 0x000fe20000004100 */
[----:B------:R-:W-:Y:S01]  /*6420*/  MOV R38, UR51 ;  /* 0x0000003300267c02 */ /* 0x000fe20008000f00 */
[--C-:B------:R-:W-:Y:S01]  /*6430*/  HADD2.F32 R36, -RZ, R41.reuse.H1_H1 ;  /* 0x30000029ff247230 */ /* 0x100fe20000004100 */
[----:B------:R-:W-:Y:S01]  /*6440*/  MOV R83, UR37 ;  /* 0x0000002500537c02 */ /* 0x000fe20008000f00 */
[----:B------:R-:W-:Y:S01]  /*6450*/  HADD2.F32 R37, -RZ, R48.H0_H0 ;  /* 0x20000030ff257230 */ /* 0x000fe20000004100 */
[----:B------:R-:W-:Y:S01]  /*6460*/  @P6 LEA R38, R38, UR48, 0x3 ;  /* 0x0000003026266c11 */ /* 0x000fe2000f8e18ff */
[----:B------:R-:W-:Y:S01]  /*6470*/  BSSY.RECONVERGENT B0, `(.L_x_107) ;  /* 0x000004d000007945 */ /* 0x000fe20003800200 */
[----:B------:R-:W-:Y:S02]  /*6480*/  @P6 SHF.L.U32 R88, R70, 0x1f, RZ ;  /* 0x0000001f46586819 */ /* 0x000fe400000006ff */
[----:B------:R-:W-:Y:S01]  /*6490*/  @P6 IADD3 R38, PT, PT, R38, 0x60, RZ ;  /* 0x0000006026266810 */ /* 0x000fe20007ffe0ff */
[----:B----4-:R-:W1:Y:S03]  /*64a0*/  LDTM.16dp256bit.x4 R4, tmem[UR4+0x20] ;  /* 0x00002004000479ee */ /* 0x010e660008120000 */
[----:B------:R-:W-:Y:S02]  /*64b0*/  @P6 PRMT R38, R83, 0x654, R38 ;  /* 0x0000065453266816 */ /* 0x000fe40000000026 */
[----:B------:R-:W-:Y:S01]  /*64c0*/  LEA R83, R39, UR48, 0x3 ;  /* 0x0000003027537c11 */ /* 0x000fe2000f8e18ff */
[C---:B-1----:R-:W-:Y:S01]  /*64d0*/  FMUL R0, R33.reuse, R4 ;  /* 0x0000000421007220 */ /* 0x042fe20000400000 */
[C---:B------:R-:W-:Y:S01]  /*64e0*/  FMUL R2, R33.reuse, R5 ;  /* 0x0000000521027220 */ /* 0x040fe20000400000 */
[C---:B------:R-:W-:Y:S01]  /*64f0*/  FMUL R3, R33.reuse, R6 ;  /* 0x0000000621037220 */ /* 0x040fe20000400000 */
[----:B------:R-:W-:Y:S01]  /*6500*/  FMUL R7, R33, R7 ;  /* 0x0000000721077220 */ /* 0x000fe20000400000 */
[C---:B------:R-:W-:Y:S01]  /*6510*/  FFMA R0, R35.reuse, R20, R0 ;  /* 0x0000001423007223 */ /* 0x040fe20000000000 */
[----:B------:R-:W-:Y:S02]  /*6520*/  HADD2.F32 R20, -RZ, R41.H0_H0 ;  /* 0x20000029ff147230 */ /* 0x000fe40000004100 */
[----:B------:R-:W-:Y:S01]  /*6530*/  FFMA R2, R35, R21, R2 ;  /* 0x0000001523027223 */ /* 0x000fe20000000002 */
[C---:B------:R-:W-:Y:S01]  /*6540*/  FMUL R4, R33.reuse, R8 ;  /* 0x0000000821047220 */ /* 0x040fe20000400000 */
[----:B------:R-:W-:Y:S01]  /*6550*/  FMUL R5, R33, R9 ;  /* 0x0000000921057220 */ /* 0x000fe20000400000 */
[--C-:B------:R-:W-:Y:S02]  /*6560*/  HADD2.F32 R21, -RZ, R43.reuse.H0_H0 ;  /* 0x2000002bff157230 */ /* 0x100fe40000004100 */
[C---:B------:R-:W-:Y:S01]  /*6570*/  FFMA R3, R35.reuse, R20, R3 ;  /* 0x0000001423037223 */ /* 0x040fe20000000003 */
[--C-:B------:R-:W-:Y:S01]  /*6580*/  HADD2.F32 R20, -RZ, R42.reuse.H0_H0 ;  /* 0x2000002aff147230 */ /* 0x100fe20000004100 */
[----:B------:R-:W-:Y:S01]  /*6590*/  F2FP.F16.F32.PACK_AB R44, R2, R0 ;  /* 0x00000000022c723e */ /* 0x000fe200000000ff */
[----:B------:R-:W-:Y:S01]  /*65a0*/  FFMA R7, R35, R36, R7 ;  /* 0x0000002423077223 */ /* 0x000fe20000000007 */
[----:B------:R-:W-:Y:S01]  /*65b0*/  FMUL R6, R33, R10 ;  /* 0x0000000a21067220 */ /* 0x000fe20000400000 */
[----:B------:R-:W-:Y:S02]  /*65c0*/  HADD2.F32 R36, -RZ, R43.H1_H1 ;  /* 0x3000002bff247230 */ /* 0x000fe40000004100 */
[----:B------:R-:W-:Y:S01]  /*65d0*/  FFMA R4, R35, R20, R4 ;  /* 0x0000001423047223 */ /* 0x000fe20000000004 */
[----:B------:R-:W-:Y:S01]  /*65e0*/  HADD2.F32 R20, -RZ, R42.H1_H1 ;  /* 0x3000002aff147230 */ /* 0x000fe20000004100 */
[----:B------:R-:W-:Y:S01]  /*65f0*/  F2FP.F16.F32.PACK_AB R45, R7, R3 ;  /* 0x00000003072d723e */ /* 0x000fe200000000ff */
[C---:B------:R-:W-:Y:S01]  /*6600*/  FMUL R11, R33.reuse, R11 ;  /* 0x0000000b210b7220 */ /* 0x040fe20000400000 */
[C---:B------:R-:W-:Y:S01]  /*6610*/  FMUL R8, R33.reuse, R12 ;  /* 0x0000000c21087220 */ /* 0x040fe20000400000 */
[----:B------:R-:W-:Y:S01]  /*6620*/  FMUL R9, R33, R13 ;  /* 0x0000000d21097220 */ /* 0x000fe20000400000 */
[C---:B------:R-:W-:Y:S01]  /*6630*/  FFMA R5, R35.reuse, R20, R5 ;  /* 0x0000001423057223 */ /* 0x040fe20000000005 */
[----:B------:R-:W-:Y:S02]  /*6640*/  HADD2.F32 R20, -RZ, R48.H1_H1 ;  /* 0x30000030ff147230 */ /* 0x000fe40000004100 */
[C---:B------:R-:W-:Y:S01]  /*6650*/  FFMA R6, R35.reuse, R21, R6 ;  /* 0x0000001523067223 */ /* 0x040fe20000000006 */
[C---:B------:R-:W-:Y:S01]  /*6660*/  FFMA R11, R35.reuse, R36, R11 ;  /* 0x00000024230b7223 */ /* 0x040fe2000000000b */
[C---:B------:R-:W-:Y:S01]  /*6670*/  FFMA R8, R35.reuse, R37, R8 ;  /* 0x0000002523087223 */ /* 0x040fe20000000008 */
[--C-:B------:R-:W-:Y:S02]  /*6680*/  HADD2.F32 R21, -RZ, R49.reuse.H0_H0 ;  /* 0x20000031ff157230 */ /* 0x100fe40000004100 */
[----:B------:R-:W-:Y:S01]  /*6690*/  FFMA R9, R35, R20, R9 ;  /* 0x0000001423097223 */ /* 0x000fe20000000009 */
[C---:B------:R-:W-:Y:S01]  /*66a0*/  FMUL R10, R33.reuse, R14 ;  /* 0x0000000e210a7220 */ /* 0x040fe20000400000 */
[----:B------:R-:W-:Y:S02]  /*66b0*/  HADD2.F32 R20, -RZ, R49.H1_H1 ;  /* 0x30000031ff147230 */ /* 0x000fe40000004100 */
[C---:B------:R-:W-:Y:S01]  /*66c0*/  FMUL R15, R33.reuse, R15 ;  /* 0x0000000f210f7220 */ /* 0x040fe20000400000 */
[----:B------:R-:W-:Y:S01]  /*66d0*/  FMUL R12, R33, R16 ;  /* 0x00000010210c7220 */ /* 0x000fe20000400000 */
[C---:B------:R-:W-:Y:S01]  /*66e0*/  FFMA R10, R35.reuse, R21, R10 ;  /* 0x00000015230a7223 */ /* 0x040fe2000000000a */
[--C-:B------:R-:W-:Y:S02]  /*66f0*/  HADD2.F32 R21, -RZ, R50.reuse.H0_H0 ;  /* 0x20000032ff157230 */ /* 0x100fe40000004100 */
[----:B------:R-:W-:Y:S01]  /*6700*/  FFMA R15, R35, R20, R15 ;  /* 0x00000014230f7223 */ /* 0x000fe2000000000f */
[----:B------:R-:W-:Y:S02]  /*6710*/  HADD2.F32 R20, -RZ, R50.H1_H1 ;  /* 0x30000032ff147230 */ /* 0x000fe40000004100 */
[C---:B------:R-:W-:Y:S01]  /*6720*/  FMUL R13, R33.reuse, R17 ;  /* 0x00000011210d7220 */ /* 0x040fe20000400000 */
[--C-:B------:R-:W-:Y:S02]  /*6730*/  HADD2.F32 R37, -RZ, R51.reuse.H0_H0 ;  /* 0x20000033ff257230 */ /* 0x100fe40000004100 */
[C---:B------:R-:W-:Y:S01]  /*6740*/  FMUL R14, R33.reuse, R18 ;  /* 0x00000012210e7220 */ /* 0x040fe20000400000 */
[----:B------:R-:W-:Y:S02]  /*6750*/  HADD2.F32 R36, -RZ, R51.H1_H1 ;  /* 0x30000033ff247230 */ /* 0x000fe40000004100 */
        /* <DEDUP_REMOVED lines=21> */
[----:B------:R-:W-:Y:S02]  /*68b0*/  UIADD3 UR8, UP0, UPT, UR52, 0x680, URZ ;  /* 0x0000068034087890 */ /* 0x000fe4000ff1e0ff */
[----:B------:R-:W-:Y:S02]  /*68c0*/  UIADD3 UR5, UPT, UPT, UR41, 0x20, URZ ;  /* 0x0000002029057890 */ /* 0x000fe4000fffe0ff */
[----:B------:R-:W-:Y:S02]  /*68d0*/  UIADD3 UR4, UPT, UPT, UR48, 0x1200, URZ ;  /* 0x0000120030047890 */ /* 0x000fe4000fffe0ff */
[----:B------:R-:W-:Y:S01]  /*68e0*/  UIADD3.X UR9, UPT, UPT, URZ, UR53, URZ, UP0, !UPT ;  /* 0x00000035ff097290 */ /* 0x000fe200087fe4ff */
[----:B------:R-:W-:Y:S01]  /*68f0*/  UMOV UR6, UR42 ;  /* 0x0000002a00067c82 */ /* 0x000fe20008000000 */
[----:B------:R-:W-:Y:S07]  /*6900*/  UMOV UR7, UR36 ;  /* 0x0000002400077c82 */ /* 0x000fee0008000000 */
[----:B------:R2:W-:Y:S01]  /*6910*/  UTMASTG.3D [UR4], [UR8] ;  /* 0x00000004080073b5 */ /* 0x0005e20008010000 */
[----:B------:R0:W-:Y:S01]  /*6920*/  UTMACMDFLUSH ;  /* 0x00000000000079b7 */ /* 0x0001e20000000000 */
[----:B--2---:R-:W-:Y:S04]  /*6930*/  DEPBAR.LE SB0, 0x1 ;  /* 0x000080400000791a */ /* 0x004fe80000000000 */
.L_x_108:
[----:B------:R-:W-:Y:S05]  /*6940*/  BSYNC.RECONVERGENT B0 ;  /* 0x0000000000007941 */ /* 0x000fea0003800200 */
.L_x_107:
[----:B------:R-:W-:Y:S01]  /*6950*/  BAR.SYNC.DEFER_BLOCKING 0x1, 0x80 ;  /* 0x0042000000007b1d */ /* 0x000fe20000010000 */
[----:B------:R-:W-:Y:S04]  /*6960*/  UIADD3 UR40, UPT, UPT, UR51, 0x1, URZ ;  /* 0x0000000133287890 */ /* 0x000fe8000fffe0ff */
[----:B------:R-:W-:Y:S04]  /*6970*/  UISETP.NE.AND UP0, UPT, UR40, 0x4, UPT ;  /* 0x000000042800788c */ /* 0x000fe8000bf05270 */
[----:B------:R-:W-:Y:S01]  /*6980*/  USEL UR40, UR40, URZ, UP0 ;  /* 0x000000ff28287287 */ /* 0x000fe20008000000 */
[----:B------:R2:W-:Y:S01]  /*6990*/  @P6 SYNCS.ARRIVE.TRANS64.RED.A1T0 RZ, [R38+URZ], RZ ;  /* 0x000000ff26ff69a7 */ /* 0x0005e200081004ff */
[----:B------:R-:W-:Y:S01]  /*69a0*/  BSSY B1, `(.L_x_109) ;  /* 0x0000014000017945 */ /* 0x000fe20003800000 */
[----:B------:R-:W4:Y:S02]  /*69b0*/  @P6 SYNCS.PHASECHK.TRANS64.TRYWAIT P0, [R83+URZ+0x40], R88 ;  /* 0x00004058530065a7 */ /* 0x000f2400080011ff */
[----:B----4-:R-:W-:Y:S01]  /*69c0*/  @P6 SEL R81, RZ, 0x1, !P0 ;  /* 0x00000001ff516807 */ /* 0x010fe20004000000 */
[----:B--2---:R-:W-:Y:S06]  /*69d0*/  @!P6 BRA `(.L_x_110) ;  /* 0x000000000040e947 */ /* 0x004fec0003800000 */
[----:B------:R-:W-:Y:S01]  /*69e0*/  ISETP.NE.AND P1, PT, R82, RZ, PT ;  /* 0x000000ff5200720c */ /* 0x000fe20003f25270 */
[----:B------:R-:W-:Y:S01]  /*69f0*/  BSSY B0, `(.L_x_111) ;  /* 0x0000009000007945 */ /* 0x000fe20003800000 */
[----:B------:R-:W-:Y:S11]  /*6a00*/  ISETP.NE.AND P0, PT, R81, RZ, PT ;  /* 0x000000ff5100720c */ /* 0x000ff60003f05270 */
[----:B------:R-:W-:Y:S05]  /*6a10*/  @P1 IMAD R2, R39, 0x1000, R80 ;  /* 0x0000100027021824 */ /* 0x000fea00078e0250 */
[----:B------:R-:W-:Y:S05]  /*6a20*/  @P1 IADD3 R0, PT, PT, R2, UR48, RZ ;  /* 0x0000003002001c10 */ /* 0x000fea000fffe0ff */
[----:B------:R-:W-:Y:S01]  /*6a30*/  @P1 IMAD.IADD R0, R71, 0x1, R0 ;  /* 0x0000000147001824 */ /* 0x000fe200078e0200 */
[----:B------:R-:W-:Y:S06]  /*6a40*/  @P0 BRA `(.L_x_112) ;  /* 0x00000000000c0947 */ /* 0x000fec0003800000 */
[----:B------:R-:W-:Y:S04]  /*6a50*/  SHF.L.U32 R4, R70, 0x1f, RZ ;  /* 0x0000001f46047819 */ /* 0x000fe800000006ff */
[----:B------:R-:W2:Y:S02]  /*6a60*/  SYNCS.PHASECHK.TRANS64.TRYWAIT P0, [R83+URZ+0x40], R4 ;  /* 0x00004004530075a7 */ /* 0x000ea400080011ff */
[----:B--2---:R-:W-:Y:S05]  /*6a70*/  @!P0 BRA `(.L_x_113) ;  /* 0x0000001c00848947 */ /* 0x004fea0003800000 */
.L_x_112:
[----:B------:R-:W-:Y:S05]  /*6a80*/  BSYNC B0 ;  /* 0x0000000000007941 */ /* 0x000fea0003800000 */
.L_x_111:
[----:B------:R-:W-:Y:S02]  /*6a90*/  ISETP.NE.AND P0, PT, R82, RZ, PT ;  /* 0x000000ff5200720c */ /* 0x000fe40003f05270 */
[----:B------:R-:W-:Y:S11]  /*6aa0*/  IADD3 R39, PT, PT, R39, 0x1, RZ ;  /* 0x0000000127277810 */ /* 0x000ff60007ffe0ff */
[----:B------:R-:W-:Y:S05]  /*6ab0*/  @P0 WARPSYNC.ALL ;  /* 0x0000000000000948 */ /* 0x000fea0003800000 */
[----:B------:R4:W1:Y:S04]  /*6ac0*/  @P0 LDSM.16.M88.4 R40, [R2+UR48+0x200] ;  /* 0x000200300228083b */ /* 0x0008680008000200 */
[----:B------:R4:W1:Y:S02]  /*6ad0*/  @P0 LDSM.16.M88.4 R48, [R0+0x200] ;  /* 0x000200000030083b */ /* 0x0008640000000200 */
.L_x_110:
[----:B------:R-:W-:Y:S05]  /*6ae0*/  BSYNC B1 ;  /* 0x0000000000017941 */ /* 0x000fea0003800000 */
.L_x_109:
[----:B----4-:R-:W-:Y:S05]  /*6af0*/  VIADD R0, R34, 0x40 ;  /* 0x0000004022007836 */ /* 0x010fea0000000000 */
[----:B------:R-:W-:Y:S04]  /*6b00*/  SHF.R.U32.HI R0, RZ, 0x15, R0 ;  /* 0x00000015ff007819 */ /* 0x000fe80000011600 */
[----:B------:R-:W-:Y:S11]  /*6b10*/  LOP3.LUT P0, RZ, R0, 0x3, R65, 0x48, !PT ;  /* 0x0000000300ff7812 */ /* 0x000ff60007804841 */
[----:B------:R-:W-:Y:S02]  /*6b20*/  @!UPT UIADD3 URZ, UPT, UPT, URZ, URZ, URZ ;  /* 0x000000fffffff290 */ /* 0x000fe4000fffe0ff */
        /* <DEDUP_REMOVED lines=8> */
[----:B------:R-:W3:Y:S01]  /*6bb0*/  LDCU.64 UR4, c[0x4][0x10] ;  /* 0x01000200ff0477ac */ /* 0x000ee20008000a00 */
[----:B----4-:R-:W-:Y:S01]  /*6bc0*/  MOV R5, UR9 ;  /* 0x0000000900057c02 */ /* 0x010fe20008000f00 */
[----:B--2---:R-:W-:Y:S01]  /*6bd0*/  IMAD.U32 R4, RZ, RZ, UR8 ;  /* 0x00000008ff047e24 */ /* 0x004fe2000f8e00ff */
[----:B-----5:R-:W-:Y:S01]  /*6be0*/  MOV R7, UR7 ;  /* 0x0000000700077c02 */ /* 0x020fe20008000f00 */
[----:B------:R-:W-:Y:S01]  /*6bf0*/  IMAD.U32 R6, RZ, RZ, UR6 ;  /* 0x00000006ff067e24 */ /* 0x000fe2000f8e00ff */
[----:B---3--:R-:W-:Y:S01]  /*6c00*/  MOV R11, UR5 ;  /* 0x00000005000b7c02 */ /* 0x008fe20008000f00 */
[----:B------:R-:W-:Y:S02]  /*6c10*/  IMAD.U32 R10, RZ, RZ, UR4 ;  /* 0x00000004ff0a7e24 */ /* 0x000fe4000f8e00ff */
[----:B------:R-:W-:Y:S07]  /*6c20*/  LEPC R20, `(.L_x_114) ;  /* 0x000000001014794e */ /* 0x000fee0000000000 */
[----:B-1----:R-:W-:Y:S05]  /*6c30*/  CALL.ABS.NOINC R2 ;  /* 0x0000000002007343 */ /* 0x002fea0003c00000 */
.L_x_114:
        /* <DEDUP_REMOVED lines=8> */
[----:B--2---:R-:W-:Y:S01]  /*6cc0*/  MOV R83, UR37 ;  /* 0x0000002500537c02 */ /* 0x004fe20008000f00 */
[----:B------:R-:W-:Y:S01]  /*6cd0*/  HADD2.F32 R37, -RZ, R48.H0_H0 ;  /* 0x20000030ff257230 */ /* 0x000fe20000004100 */
[----:B------:R-:W-:Y:S01]  /*6ce0*/  @P6 LEA R38, R38, UR48, 0x3 ;  /* 0x0000003026266c11 */ /* 0x000fe2000f8e18ff */
[----:B------:R-:W-:Y:S01]  /*6cf0*/  BSSY.RECONVERGENT B0, `(.L_x_115) ;  /* 0x000004d000007945 */ /* 0x000fe20003800200 */
[----:B------:R-:W-:Y:S02]  /*6d00*/  LEA R88, R39, UR48, 0x3 ;  /* 0x0000003027587c11 */ /* 0x000fe4000f8e18ff */
[----:B------:R-:W-:Y:S01]  /*6d10*/  @P6 IADD3 R38, PT, PT, R38, 0x60, RZ ;  /* 0x0000006026266810 */ /* 0x000fe20007ffe0ff */
[----:B------:R-:W1:Y:S03]  /*6d20*/  LDTM.16dp256bit.x4 R4, tmem[UR4+0x40] ;  /* 0x00004004000479ee */ /* 0x000e660008120000 */
[----:B------:R-:W-:Y:S02]  /*6d30*/  @P6 PRMT R38, R83, 0x654, R38 ;  /* 0x0000065453266816 */ /* 0x000fe40000000026 */
[----:B------:R-:W-:Y:S01]  /*6d40*/  @P6 SHF.L.U32 R83, R70, 0x1f, RZ ;  /* 0x0000001f46536819 */ /* 0x000fe200000006ff */
        /* <DEDUP_REMOVED lines=71> */
.L_x_116:
[----:B------:R-:W-:Y:S05]  /*71c0*/  BSYNC.RECONVERGENT B0 ;  /* 0x0000000000007941 */ /* 0x000fea0003800200 */
.L_x_115:
        /* <DEDUP_REMOVED lines=19> */
.L_x_120:
[----:B------:R-:W-:Y:S05]  /*7300*/  BSYNC B0 ;  /* 0x0000000000007941 */ /* 0x000fea0003800000 */
.L_x_119:
[----:B------:R-:W-:Y:S11]  /*7310*/  ISETP.NE.AND P0, PT, R82, RZ, PT ;  /* 0x000000ff5200720c */ /* 0x000ff60003f05270 */
[----:B------:R-:W-:Y:S02]  /*7320*/  @!UPT UIADD3 URZ, UPT, UPT, URZ, URZ, URZ ;  /* 0x000000fffffff290 */ /* 0x000fe4000fffe0ff */
[----:B------:R-:W-:Y:S05]  /*7330*/  @P0 WARPSYNC.ALL ;  /* 0x0000000000000948 */ /* 0x000fea0003800000 */
[----:B------:R4:W1:Y:S04]  /*7340*/  @P0 LDSM.16.M88.4 R40, [R39+UR48+0x200] ;  /* 0x000200302728083b */ /* 0x0008680008000200 */
[----:B------:R4:W1:Y:S02]  /*7350*/  @P0 LDSM.16.M88.4 R48, [R0+0x200] ;  /* 0x000200000030083b */ /* 0x0008640000000200 */
.L_x_118:
[----:B------:R-:W-:Y:S05]  /*7360*/  BSYNC B1 ;  /* 0x0000000000017941 */ /* 0x000fea0003800000 */
.L_x_117:
[----:B----4-:R-:W-:Y:S05]  /*7370*/  VIADD R0, R34, 0x60 ;  /* 0x0000006022007836 */ /* 0x010fea0000000000 */
[----:B------:R-:W-:Y:S04]  /*7380*/  SHF.R.U32.HI R0, RZ, 0x15, R0 ;  /* 0x00000015ff007819 */ /* 0x000fe80000011600 */
[----:B------:R-:W-:Y:S11]  /*7390*/  LOP3.LUT P0, RZ, R0, 0x3, R65, 0x48, !PT ;  /* 0x0000000300ff7812 */ /* 0x000ff60007804841 */
[----:B------:R-:W-:Y:S02]  /*73a0*/  @!UPT UIADD3 URZ, UPT, UPT, URZ, URZ, URZ ;  /* 0x000000fffffff290 */ /* 0x000fe4000fffe0ff */
[----:B------:R-:W-:Y:S05]  /*73b0*/  @!P0 BRA `(.L_x_122) ;  /* 0x0000000000408947 */ /* 0x000fea0003800000 */
[----:B------:R-:W4:Y:S01]  /*73c0*/  LDCU.64 UR8, c[0x4][0x70] ;  /* 0x01000e00ff0877ac */ /* 0x000f220008000a00 */
[----:B--2---:R-:W-:Y:S01]  /*73d0*/  MOV R3, 0x0 ;  /* 0x0000000000037802 */ /* 0x004fe20000000f00 */
[----:B------:R-:W-:Y:S02]  /*73e0*/  HFMA2 R12, -RZ, RZ, 0, 5.9604644775390625e-08 ;  /* 0x00000001ff0c7431 */ /* 0x000fe400000001ff */
[----:B------:R-:W-:Y:S02]  /*73f0*/  IMAD.MOV.U32 R8, RZ, RZ, 0x192 ;  /* 0x00000192ff087424 */ /* 0x000fe400078e00ff */
[----:B------:R-:W-:Y:S01]  /*7400*/  IMAD.MOV.U32 R13, RZ, RZ, RZ ;  /* 0x000000ffff0d7224 */ /* 0x000fe200078e00ff */
[----:B------:R-:W2:Y:S01]  /*7410*/  LDCU.64 UR6, c[0x4][0x78] ;  /* 0x01000f00ff0677ac */ /* 0x000ea20008000a00 */
[----:B------:R-:W1:Y:S01]  /*7420*/  LDC.64 R2, c[0x4][R3] ;  /* 0x0100000003027b82 */ /* 0x000e620000000a00 */
[----:B------:R-:W5:Y:S01]  /*7430*/  LDCU.64 UR4, c[0x4][0x10] ;  /* 0x01000200ff0477ac */ /* 0x000f620008000a00 */
[----:B----4-:R-:W-:Y:S01]  /*7440*/  MOV R5, UR9 ;  /* 0x0000000900057c02 */ /* 0x010fe20008000f00 */
[----:B------:R-:W-:Y:S01]  /*7450*/  IMAD.U32 R4, RZ, RZ, UR8 ;  /* 0x00000008ff047e24 */ /* 0x000fe2000f8e00ff */
[----:B--2---:R-:W-:Y:S01]  /*7460*/  MOV R7, UR7 ;  /* 0x0000000700077c02 */ /* 0x004fe20008000f00 */
[----:B------:R-:W-:Y:S01]  /*7470*/  IMAD.U32 R6, RZ, RZ, UR6 ;  /* 0x00000006ff067e24 */ /* 0x000fe2000f8e00ff */
[----:B-----5:R-:W-:Y:S01]  /*7480*/  MOV R11, UR5 ;  /* 0x00000005000b7c02 */ /* 0x020fe20008000f00 */
[----:B------:R-:W-:Y:S02]  /*7490*/  IMAD.U32 R10, RZ, RZ, UR4 ;  /* 0x00000004ff0a7e24 */ /* 0x000fe4000f8e00ff */
[----:B------:R-:W-:Y:S07]  /*74a0*/  LEPC R20, `(.L_x_122) ;  /* 0x000000001014794e */ /* 0x000fee0000000000 */
[----:B-1-3--:R-:W-:Y:S05]  /*74b0*/  CALL.ABS.NOINC R2 ;  /* 0x0000000002007343 */ /* 0x00afea0003c00000 */
.L_x_122:
[----:B------:R-:W-:Y:S01]  /*74c0*/  ISETP.NE.AND P0, PT, R72, RZ, PT ;  /* 0x000000ff4800720c */ /* 0x000fe20003f05270 */
[----:B------:R-:W-:Y:S05]  /*74d0*/  WARPSYNC.ALL ;  /* 0x0000000000007948 */ /* 0x000fea0003800000 */
[----:B------:R-:W-:Y:S01]  /*74e0*/  R2UR UR4, R34 ;  /* 0x00000000220472ca */ /* 0x000fe200000e0000 */
[--C-:B-1----:R-:W-:Y:S01]  /*74f0*/  HADD2.F32 R20, -RZ, R40.reuse.H0_H0 ;  /* 0x20000028ff147230 */ /* 0x102fe20000004100 */
[----:B------:R-:W-:Y:S01]  /*7500*/  R2UR UR5, R79 ;  /* 0x000000004f0572ca */ /* 0x000fe200000e0000 */
[----:B------:R-:W-:Y:S01]  /*7510*/  HADD2.F32 R36, -RZ, R40.H1_H1 ;  /* 0x30000028ff247230 */ /* 0x000fe20000004100 */
[----:B------:R-:W-:Y:S01]  /*7520*/  BSSY.RECONVERGENT B0, `(.L_x_123) ;  /* 0x000004f000007945 */ /* 0x000fe20003800200 */
[--C-:B------:R-:W-:Y:S02]  /*7530*/  HADD2.F32 R21, -RZ, R41.reuse.H0_H0 ;  /* 0x20000029ff157230 */ /* 0x100fe40000004100 */
[----:B------:R-:W-:Y:S02]  /*7540*/  HADD2.F32 R38, -RZ, R41.H1_H1 ;  /* 0x30000029ff267230 */ /* 0x000fe40000004100 */
[--C-:B------:R-:W-:Y:S02]  /*7550*/  HADD2.F32 R37, -RZ, R42.reuse.H0_H0 ;  /* 0x2000002aff257230 */ /* 0x100fe40000004100 */
[----:B------:R-:W-:Y:S02]  /*7560*/  HADD2.F32 R40, -RZ, R42.H1_H1 ;  /* 0x3000002aff287230 */ /* 0x000fe40000004100 */
[----:B------:R-:W1:Y:S01]  /*7570*/  LDTM.16dp256bit.x4 R4, tmem[UR4+0x60] ;  /* 0x00006004000479ee */ /* 0x000e620008120000 */
[----:B------:R-:W-:Y:S01]  /*7580*/  NOP ;  /* 0x0000000000007918 */ /* 0x000fe20000000000 */
[----:B------:R-:W-:Y:S01]  /*7590*/  UIADD3 UR5, UPT, UPT, UR5, 0xd0, URZ ;  /* 0x000000d005057890 */ /* 0x000fe2000fffe0ff */
[--C-:B------:R-:W-:Y:S02]  /*75a0*/  HADD2.F32 R39, -RZ, R43.reuse.H0_H0 ;  /* 0x2000002bff277230 */ /* 0x100fe40000004100 */
[----:B------:R-:W-:Y:S01]  /*75b0*/  HADD2.F32 R41, -RZ, R43.H1_H1 ;  /* 0x3000002bff297230 */ /* 0x000fe20000004100 */
[----:B------:R-:W-:Y:S01]  /*75c0*/  UPRMT UR5, UR37, 0x654, UR5 ;  /* 0x0000065425057896 */ /* 0x000fe20008000005 */
[--C-:B------:R-:W-:Y:S02]  /*75d0*/  HADD2.F32 R42, -RZ, R48.reuse.H0_H0 ;  /* 0x20000030ff2a7230 */ /* 0x100fe40000004100 */
[----:B------:R-:W-:Y:S02]  /*75e0*/  HADD2.F32 R43, -RZ, R48.H1_H1 ;  /* 0x30000030ff2b7230 */ /* 0x000fe40000004100 */
[--C-:B------:R-:W-:Y:S02]  /*75f0*/  HADD2.F32 R44, -RZ, R49.reuse.H0_H0 ;  /* 0x20000031ff2c7230 */ /* 0x100fe40000004100 */
[----:B------:R-:W-:Y:S02]  /*7600*/  HADD2.F32 R46, -RZ, R49.H1_H1 ;  /* 0x30000031ff2e7230 */ /* 0x000fe40000004100 */
[----:B-1----:R-:W-:Y:S01]  /*7610*/  SYNCS.ARRIVE.TRANS64.RED.A1T0 RZ, [UR5], RZ ;  /* 0x000000ffffff79a7 */ /* 0x002fe20008100405 */
[--C-:B------:R-:W-:Y:S02]  /*7620*/  HADD2.F32 R45, -RZ, R50.reuse.H0_H0 ;  /* 0x20000032ff2d7230 */ /* 0x100fe40000004100 */
[----:B------:R-:W-:Y:S02]  /*7630*/  HADD2.F32 R48, -RZ, R50.H1_H1 ;  /* 0x30000032ff307230 */ /* 0x000fe40000004100 */
[--C-:B------:R-:W-:Y:S02]  /*7640*/  HADD2.F32 R47, -RZ, R51.reuse.H0_H0 ;  /* 0x20000033ff2f7230 */ /* 0x100fe40000004100 */
[----:B------:R-:W-:Y:S02]  /*7650*/  HADD2.F32 R50, -RZ, R51.H1_H1 ;  /* 0x30000033ff327230 */ /* 0x000fe40000004100 */
[C---:B------:R-:W-:Y:S01]  /*7660*/  FMUL R4, R33.reuse, R4 ;  /* 0x0000000421047220 */ /* 0x040fe20000400000 */
[C---:B------:R-:W-:Y:S01]  /*7670*/  FMUL R5, R33.reuse, R5 ;  /* 0x0000000521057220 */ /* 0x040fe20000400000 */
[C---:B------:R-:W-:Y:S01]  /*7680*/  FMUL R6, R33.reuse, R6 ;  /* 0x0000000621067220 */ /* 0x040fe20000400000 */
[----:B------:R-:W-:Y:S01]  /*7690*/  FMUL R7, R33, R7 ;  /* 0x0000000721077220 */ /* 0x000fe20000400000 */
[C---:B------:R-:W-:Y:S01]  /*76a0*/  FFMA R4, R35.reuse, R20, R4 ;  /* 0x0000001423047223 */ /* 0x040fe20000000004 */
[C---:B------:R-:W-:Y:S01]  /*76b0*/  FFMA R5, R35.reuse, R36, R5 ;  /* 0x0000002423057223 */ /* 0x040fe20000000005 */
[C---:B------:R-:W-:Y:S01]  /*76c0*/  FFMA R6, R35.reuse, R21, R6 ;  /* 0x0000001523067223 */ /* 0x040fe20000000006 */
[----:B------:R-:W-:Y:S01]  /*76d0*/  FFMA R7, R35, R38, R7 ;  /* 0x0000002623077223 */ /* 0x000fe20000000007 */
[C---:B------:R-:W-:Y:S01]  /*76e0*/  FMUL R8, R33.reuse, R8 ;  /* 0x0000000821087220 */ /* 0x040fe20000400000 */
[----:B------:R-:W-:Y:S01]  /*76f0*/  FMUL R9, R33, R9 ;  /* 0x0000000921097220 */ /* 0x000fe20000400000 */
[----:B---3--:R-:W-:Y:S01]  /*7700*/  F2FP.F16.F32.PACK_AB R80, R5, R4 ;  /* 0x000000040550723e */ /* 0x008fe200000000ff */
[----:B------:R-:W-:Y:S01]  /*7710*/  FMUL R0, R33, R10 ;  /* 0x0000000a21007220 */ /* 0x000fe20000400000 */
[----:B------:R-:W-:Y:S01]  /*7720*/  F2FP.F16.F32.PACK_AB R81, R7, R6 ;  /* 0x000000060751723e */ /* 0x000fe200000000ff */
[C---:B------:R-:W-:Y:S01]  /*7730*/  FFMA R8, R35.reuse, R37, R8 ;  /* 0x0000002523087223 */ /* 0x040fe20000000008 */
[----:B------:R-:W-:Y:S01]  /*7740*/  FFMA R9, R35, R40, R9 ;  /* 0x0000002823097223 */ /* 0x000fe20000000009 */
[C---:B------:R-:W-:Y:S01]  /*7750*/  FMUL R2, R33.reuse, R11 ;  /* 0x0000000b21027220 */ /* 0x040fe20000400000 */
[C---:B--2---:R-:W-:Y:S01]  /*7760*/  FMUL R3, R33.reuse, R12 ;  /* 0x0000000c21037220 */ /* 0x044fe20000400000 */
[----:B------:R-:W-:Y:S01]  /*7770*/  FMUL R10, R33, R13 ;  /* 0x0000000d210a7220 */ /* 0x000fe20000400000 */
[----:B------:R-:W-:Y:S01]  /*7780*/  FFMA R0, R35, R39, R0 ;  /* 0x0000002723007223 */ /* 0x000fe20000000000 */
        /* <DEDUP_REMOVED lines=40> */
.L_x_124:
[----:B------:R-:W-:Y:S05]  /*7a10*/  BSYNC.RECONVERGENT B0 ;  /* 0x0000000000007941 */ /* 0x000fea0003800200 */
.L_x_123:
[----:B------:R-:W-:Y:S01]  /*7a20*/  BAR.SYNC.DEFER_BLOCKING 0x1, 0x80 ;  /* 0x0042000000007b1d */ /* 0x000fe20000010000 */
[----:B------:R-:W-:Y:S01]  /*7a30*/  UISETP.NE.AND UP0, UPT, UR49, -0x4, UPT ;  /* 0xfffffffc3100788c */ /* 0x000fe2000bf05270 */
[----:B------:R-:W-:Y:S08]  /*7a40*/  IADD3 R0, PT, PT, R30, 0x1, RZ ;  /* 0x000000011e007810 */ /* 0x000ff00007ffe0ff */
[----:B------:R-:W-:Y:S05]  /*7a50*/  BRA.U !UP0, `(.L_x_125) ;  /* 0x0000000108287547 */ /* 0x000fea000b800000 */
[----:B------:R-:W-:Y:S01]  /*7a60*/  ISETP.NE.AND P0, PT, R76, RZ, PT ;  /* 0x000000ff4c00720c */ /* 0x000fe20003f05270 */
[----:B------:R-:W-:Y:S01]  /*7a70*/  IMAD.U32 R3, RZ, RZ, UR51 ;  /* 0x00000033ff037e24 */ /* 0x000fe2000f8e00ff */
[----:B------:R-:W-:Y:S01]  /*7a80*/  UIADD3 UR51, UPT, UPT, UR51, 0x1, URZ ;  /* 0x0000000133337890 */ /* 0x000fe2000fffe0ff */
[----:B------:R-:W-:Y:S03]  /*7a90*/  IMAD.U32 R2, RZ, RZ, UR37 ;  /* 0x00000025ff027e24 */ /* 0x000fe6000f8e00ff */
[----:B------:R-:W-:Y:S04]  /*7aa0*/  UISETP.NE.AND UP0, UPT, UR51, 0x4, UPT ;  /* 0x000000043300788c */ /* 0x000fe8000bf05270 */
[----:B------:R-:W-:Y:S03]  /*7ab0*/  USEL UR51, UR51, URZ, UP0 ;  /* 0x000000ff33337287 */ /* 0x000fe60008000000 */
[----:B------:R-:W-:Y:S05]  /*7ac0*/  @P0 LEA R3, R3, UR48, 0x3 ;  /* 0x0000003003030c11 */ /* 0x000fea000f8e18ff */
[----:B------:R-:W-:Y:S05]  /*7ad0*/  @P0 VIADD R3, R3, 0x60 ;  /* 0x0000006003030836 */ /* 0x000fea0000000000 */
[----:B------:R-:W-:Y:S04]  /*7ae0*/  @P0 PRMT R2, R2, 0x654, R3 ;  /* 0x0000065402020816 */ /* 0x000fe80000000003 */
[----:B------:R2:W-:Y:S03]  /*7af0*/  @P0 SYNCS.ARRIVE.TRANS64.RED.A1T0 RZ, [R2+URZ], RZ ;  /* 0x000000ff02ff09a7 */ /* 0x0005e600081004ff */
.L_x_125:
[----:B------:R-:W-:Y:S01]  /*7b00*/  ISETP.NE.AND P2, PT, R73, RZ, PT ;  /* 0x000000ff4900720c */ /* 0x000fe20003f45270 */
[----:B------:R-:W-:Y:S01]  /*7b10*/  UIADD3 UR49, UPT, UPT, UR49, 0x4, URZ ;  /* 0x0000000431317890 */ /* 0x000fe2000fffe0ff */
[----:B------:R-:W-:Y:S01]  /*7b20*/  ISETP.NE.AND P0, PT, R75, 0x2, PT ;  /* 0x000000024b00780c */ /* 0x000fe20003f05270 */
[----:B------:R-:W-:Y:S01]  /*7b30*/  IMAD.IADD R20, R29, 0x1, R58 ;  /* 0x000000011d147824 */ /* 0x000fe200078e023a */
[----:B------:R-:W-:Y:S01]  /*7b40*/  ISETP.NE.AND P1, PT, R0, 0x4, PT ;  /* 0x000000040000780c */ /* 0x000fe20003f25270 */
[----:B------:R-:W-:Y:S01]  /*7b50*/  IMAD.IADD R21, R31, 0x1, R60 ;  /* 0x000000011f157824 */ /* 0x000fe200078e023c */
[----:B------:R-:W-:Y:S02]  /*7b60*/  SEL R3, RZ, 0x1, P0 ;  /* 0x00000001ff037807 */ /* 0x000fe40000000000 */
[----:B--2---:R-:W-:Y:S02]  /*7b70*/  SEL R2, RZ, 0x1, P1 ;  /* 0x00000001ff027807 */ /* 0x004fe40000800000 */
[----:B------:R-:W-:Y:S02]  /*7b80*/  LOP3.LUT R68, R68, R3, RZ, 0x3c, !PT ;  /* 0x0000000344447212 */ /* 0x000fe400078e3cff */
[----:B------:R-:W-:Y:S02]  /*7b90*/  LOP3.LUT R69, R69, R2, RZ, 0x3c, !PT ;  /* 0x0000000245457212 */ /* 0x000fe400078e3cff */
[----:B------:R-:W-:Y:S02]  /*7ba0*/  @P2 R2UR UR36, R67 ;  /* 0x00000000432422ca */ /* 0x000fe400000e0000 */
[----:B------:R-:W-:Y:S02]  /*7bb0*/  SEL R75, R75, RZ, P0 ;  /* 0x000000ff4b4b7207 */ /* 0x000fe40000000000 */
[----:B------:R-:W-:Y:S01]  /*7bc0*/  SEL R30, R0, RZ, P1 ;  /* 0x000000ff001e7207 */ /* 0x000fe20000800000 */
[----:B------:R-:W-:Y:S10]  /*7bd0*/  @P2 BRA `(.L_x_126) ;  /* 0xffffffd000182947 */ /* 0x000ff4000383ffff */
[----:B------:R-:W-:-:S09]  /*7be0*/  UISETP.NE.AND UP0, UPT, UR50, URZ, UPT ;  /* 0x000000ff3200728c */ /* 0x000fd2000bf05270 */
[----:B------:R-:W-:Y:S05]  /*7bf0*/  BRA.U !UP0, `(.L_x_127) ;  /* 0x0000000108487547 */ /* 0x000fea000b800000 */
[----:B------:R-:W2:Y:S02]  /*7c00*/  LDCU.64 UR4, c[0x0][0x890] ;  /* 0x00011200ff0477ac */ /* 0x000ea40008000a00 */
[----:B--2---:R-:W-:-:S04]  /*7c10*/  UISETP.NE.U32.AND UP0, UPT, UR4, URZ, UPT ;  /* 0x000000ff0400728c */ /* 0x004fc8000bf05070 */
[----:B------:R-:W-:-:S09]  /*7c20*/  UISETP.NE.AND.EX UP0, UPT, UR5, URZ, UPT, UP0 ;  /* 0x000000ff0500728c */ /* 0x000fd2000bf05300 */
[----:B------:R-:W-:Y:S05]  /*7c30*/  BRA.U UP0, `(.L_x_128) ;  /* 0x00000001000c7547 */ /* 0x000fea000b800000 */
[----:B------:R-:W-:-:S13]  /*7c40*/  FSETP.NEU.AND P0, PT, R35, RZ, PT ;  /* 0x000000ff2300720b */ /* 0x000fda0003f0d000 */
[----:B------:R-:W-:Y:S05]  /*7c50*/  @!P0 EXIT ;  /* 0x000000000000894d */ /* 0x000fea0003800000 */
[----:B------:R-:W-:Y:S05]  /*7c60*/  BRA `(.L_x_127) ;  /* 0x00000000002c7947 */ /* 0x000fea0003800000 */
.L_x_128:
[----:B------:R-:W-:Y:S01]  /*7c70*/  ISETP.NE.AND P0, PT, R74, RZ, PT ;  /* 0x000000ff4a00720c */ /* 0x000fe20003f05270 */
[----:B------:R-:W-:-:S12]  /*7c80*/  BSSY.RECONVERGENT B0, `(.L_x_127) ;  /* 0x0000009000007945 */ /* 0x000fd80003800200 */
[----:B------:R-:W-:Y:S05]  /*7c90*/  @P0 BRA `(.L_x_129) ;  /* 0x0000000000140947 */ /* 0x000fea0003800000 */
[----:B------:R-:W2:Y:S02]  /*7ca0*/  LDCU.64 UR4, c[0x0][0x888] ;  /* 0x00011100ff0477ac */ /* 0x000ea40008000a00 */
[----:B--2---:R-:W-:-:S04]  /*7cb0*/  ISETP.NE.U32.AND P0, PT, RZ, UR4, PT ;  /* 0x00000004ff007c0c */ /* 0x004fc8000bf05070 */
[----:B------:R-:W-:-:S13]  /*7cc0*/  ISETP.NE.AND.EX P0, PT, RZ, UR5, PT, P0 ;  /* 0x00000005ff007c0c */ /* 0x000fda000bf05300 */
[----:B------:R-:W-:Y:S05]  /*7cd0*/  @!P0 EXIT ;  /* 0x000000000000894d */ /* 0x000fea0003800000 */
[----:B------:R-:W-:Y:S05]  /*7ce0*/  BRA `(.L_x_130) ;  /* 0x0000000000087947 */ /* 0x000fea0003800000 */
.L_x_129:
[----:B------:R-:W-:-:S13]  /*7cf0*/  FSETP.NEU.AND P0, PT, R35, RZ, PT ;  /* 0x000000ff2300720b */ /* 0x000fda0003f0d000 */
[----:B------:R-:W-:Y:S05]  /*7d00*/  @!P0 EXIT ;  /* 0x000000000000894d */ /* 0x000fea0003800000 */
.L_x_130:
[----:B------:R-:W-:Y:S05]  /*7d10*/  BSYNC.RECONVERGENT B0 ;  /* 0x0000000000007941 */ /* 0x000fea0003800200 */
.L_x_127:
[----:B------:R-:W-:Y:S01]  /*7d20*/  ULEA UR4, UR51, UR48, 0x3 ;  /* 0x0000003033047291 */ /* 0x000fe2000f8e18ff */
[----:B------:R-:W-:-:S04]  /*7d30*/  DEPBAR.LE SB0, 0x0 ;  /* 0x000080000000791a */ /* 0x000fc80000000000 */
[----:B------:R-:W-:-:S04]  /*7d40*/  UIADD3 UR4, UPT, UPT, UR4, 0x60, URZ ;  /* 0x0000006004047890 */ /* 0x000fc8000fffe0ff */
[----:B------:R-:W-:-:S09]  /*7d50*/  UPRMT UR4, UR37, 0x654, UR4 ;  /* 0x0000065425047896 */ /* 0x000fd20008000004 */
[----:B------:R-:W-:Y:S01]  /*7d60*/  SYNCS.ARRIVE.TRANS64.RED.A1T0 RZ, [UR4], RZ ;  /* 0x000000ffffff79a7 */ /* 0x000fe20008100404 */
[----:B------:R-:W-:Y:S05]  /*7d70*/  EXIT ;  /* 0x000000000000794d */ /* 0x000fea0003800000 */
.L_x_19:
[----:B--2---:R2:W1:Y:S02]  /*7d80*/  SYNCS.PHASECHK.TRANS64.TRYWAIT P0, [R3+URZ+0x100], R2 ;  /* 0x00010002030075a7 */ /* 0x00446400080011ff */
[----:B-1----:R-:W-:Y:S05]  /*7d90*/  @!P0 NANOSLEEP.SYNCS 0x989680 ;  /* 0x009896800000895d */ /* 0x002fea0003900000 */
[----:B------:R-:W1:Y:S02]  /*7da0*/  @!P0 SYNCS.PHASECHK.TRANS64 P0, [R3+URZ+0x100], R2 ;  /* 0x00010002030085a7 */ /* 0x000e6400080010ff */
[----:B-1----:R-:W-:Y:S05]  /*7db0*/  @!P0 BRA `(.L_x_19) ;  /* 0xfffffffc00f08947 */ /* 0x002fea000383ffff */
[----:B------:R-:W-:Y:S05]  /*7dc0*/  BRA `(.L_x_131) ;  /* 0xffffff9800087947 */ /* 0x000fea000383ffff */
.L_x_22:
[----:B-1----:R-:W-:-:S07]  /*7dd0*/  MOV R2, UR33 ;  /* 0x0000002100027c02 */ /* 0x002fce0008000f00 */
.L_x_132:
[----:B-1----:R1:W2:Y:S02]  /*7de0*/  SYNCS.PHASECHK.TRANS64.TRYWAIT P0, [R2+URZ+0x20], R5 ;  /* 0x00002005020075a7 */ /* 0x0022a400080011ff */
[----:B--2---:R-:W-:Y:S05]  /*7df0*/  @!P0 NANOSLEEP.SYNCS 0x989680 ;  /* 0x009896800000895d */ /* 0x004fea0003900000 */
[----:B------:R-:W2:Y:S02]  /*7e00*/  @!P0 SYNCS.PHASECHK.TRANS64 P0, [R2+URZ+0x20], R5 ;  /* 0x00002005020085a7 */ /* 0x000ea400080010ff */
[----:B--2---:R-:W-:Y:S05]  /*7e10*/  @!P0 BRA `(.L_x_132) ;  /* 0xfffffffc00f08947 */ /* 0x004fea000383ffff */
[----:B------:R-:W-:Y:S05]  /*7e20*/  BRA `(.L_x_21) ;  /* 0xffffff9800587947 */ /* 0x000fea000383ffff */
.L_x_28:
[----:B-1----:R-:W-:-:S07]  /*7e30*/  MOV R2, UR17 ;  /* 0x0000001100027c02 */ /* 0x002fce0008000f00 */
.L_x_133:
[----:B-1----:R1:W2:Y:S02]  /*7e40*/  SYNCS.PHASECHK.TRANS64.TRYWAIT P0, [R2+URZ+0x20], R5 ;  /* 0x00002005020075a7 */ /* 0x0022a400080011ff */
[----:B--2---:R-:W-:Y:S05]  /*7e50*/  @!P0 NANOSLEEP.SYNCS 0x989680 ;  /* 0x009896800000895d */ /* 0x004fea0003900000 */
[----:B------:R-:W2:Y:S02]  /*7e60*/  @!P0 SYNCS.PHASECHK.TRANS64 P0, [R2+URZ+0x20], R5 ;  /* 0x00002005020085a7 */ /* 0x000ea400080010ff */
[----:B--2---:R-:W-:Y:S05]  /*7e70*/  @!P0 BRA `(.L_x_133) ;  /* 0xfffffffc00f08947 */ /* 0x004fea000383ffff */
[----:B------:R-:W-:Y:S05]  /*7e80*/  BRA `(.L_x_27) ;  /* 0xffffff9c00007947 */ /* 0x000fea000383ffff */
.L_x_32:
[----:B-1----:R1:W2:Y:S02]  /*7e90*/  SYNCS.PHASECHK.TRANS64.TRYWAIT P0, [R2+URZ+0x90], R3 ;  /* 0x00009003020075a7 */ /* 0x0022a400080011ff */
[----:B--2---:R-:W-:Y:S05]  /*7ea0*/  @!P0 NANOSLEEP.SYNCS 0x989680 ;  /* 0x009896800000895d */ /* 0x004fea0003900000 */
[----:B------:R-:W2:Y:S02]  /*7eb0*/  @!P0 SYNCS.PHASECHK.TRANS64 P0, [R2+URZ+0x90], R3 ;  /* 0x00009003020085a7 */ /* 0x000ea400080010ff */
[----:B--2---:R-:W-:Y:S05]  /*7ec0*/  @!P0 BRA `(.L_x_32) ;  /* 0xfffffffc00f08947 */ /* 0x004fea000383ffff */
[----:B------:R-:W-:Y:S05]  /*7ed0*/  BRA `(.L_x_134) ;  /* 0xffffff9c00907947 */ /* 0x000fea000383ffff */
.L_x_36:
[----:B----4-:R-:W-:-:S07]  /*7ee0*/  MOV R0, UR5 ;  /* 0x0000000500007c02 */ /* 0x010fce0008000f00 */
.L_x_135:
[----:B-1----:R1:W2:Y:S02]  /*7ef0*/  SYNCS.PHASECHK.TRANS64.TRYWAIT P0, [R0+URZ], R3 ;  /* 0x00000003000075a7 */ /* 0x0022a400080011ff */
[----:B--2---:R-:W-:Y:S05]  /*7f00*/  @!P0 NANOSLEEP.SYNCS 0x989680 ;  /* 0x009896800000895d */ /* 0x004fea0003900000 */
[----:B------:R-:W2:Y:S02]  /*7f10*/  @!P0 SYNCS.PHASECHK.TRANS64 P0, [R0+URZ], R3 ;  /* 0x00000003000085a7 */ /* 0x000ea400080010ff */
[----:B--2---:R-:W-:Y:S05]  /*7f20*/  @!P0 BRA `(.L_x_135) ;  /* 0xfffffffc00f08947 */ /* 0x004fea000383ffff */
[----:B------:R-:W-:Y:S05]  /*7f30*/  BRA `(.L_x_136) ;  /* 0xffffffa400007947 */ /* 0x000fea000383ffff */
.L_x_37:
[----:B----4-:R-:W-:-:S07]  /*7f40*/  MOV R0, UR5 ;  /* 0x0000000500007c02 */ /* 0x010fce0008000f00 */
.L_x_137:
[----:B-1----:R1:W2:Y:S02]  /*7f50*/  SYNCS.PHASECHK.TRANS64.TRYWAIT P0, [R0+URZ], R3 ;  /* 0x00000003000075a7 */ /* 0x0022a400080011ff */
[----:B--2---:R-:W-:Y:S05]  /*7f60*/  @!P0 NANOSLEEP.SYNCS 0x989680 ;  /* 0x009896800000895d */ /* 0x004fea0003900000 */
[----:B------:R-:W2:Y:S02]  /*7f70*/  @!P0 SYNCS.PHASECHK.TRANS64 P0, [R0+URZ], R3 ;  /* 0x00000003000085a7 */ /* 0x000ea400080010ff */
[----:B--2---:R-:W-:Y:S05]  /*7f80*/  @!P0 BRA `(.L_x_137) ;  /* 0xfffffffc00f08947 */ /* 0x004fea000383ffff */
[----:B------:R-:W-:Y:S05]  /*7f90*/  BRA `(.L_x_138) ;  /* 0xffffffa4000c7947 */ /* 0x000fea000383ffff */
.L_x_38:
[----:B----4-:R-:W-:-:S07]  /*7fa0*/  MOV R0, UR5 ;  /* 0x0000000500007c02 */ /* 0x010fce0008000f00 */
.L_x_139:
[----:B-1----:R1:W2:Y:S02]  /*7fb0*/  SYNCS.PHASECHK.TRANS64.TRYWAIT P0, [R0+URZ], R3 ;  /* 0x00000003000075a7 */ /* 0x0022a400080011ff */
[----:B--2---:R-:W-:Y:S05]  /*7fc0*/  @!P0 NANOSLEEP.SYNCS 0x989680 ;  /* 0x009896800000895d */ /* 0x004fea0003900000 */
[----:B------:R-:W2:Y:S02]  /*7fd0*/  @!P0 SYNCS.PHASECHK.TRANS64 P0, [R0+URZ], R3 ;  /* 0x00000003000085a7 */ /* 0x000ea400080010ff */
[----:B--2---:R-:W-:Y:S05]  /*7fe0*/  @!P0 BRA `(.L_x_139) ;  /* 0xfffffffc00f08947 */ /* 0x004fea000383ffff */
[----:B------:R-:W-:Y:S05]  /*7ff0*/  BRA `(.L_x_140) ;  /* 0xffffffa400187947 */ /* 0x000fea000383ffff */
.L_x_41:
[----:B-1----:R1:W2:Y:S02]  /*8000*/  SYNCS.PHASECHK.TRANS64.TRYWAIT P0, [R0+URZ+0xf0], R5 ;  /* 0x0000f005000075a7 */ /* 0x0022a400080011ff */
[----:B--2---:R-:W-:Y:S05]  /*8010*/  @!P0 NANOSLEEP.SYNCS 0x989680 ;  /* 0x009896800000895d */ /* 0x004fea0003900000 */
[----:B------:R-:W2:Y:S02]  /*8020*/  @!P0 SYNCS.PHASECHK.TRANS64 P0, [R0+URZ+0xf0], R5 ;  /* 0x0000f005000085a7 */ /* 0x000ea400080010ff */
[----:B--2---:R-:W-:Y:S05]  /*8030*/  @!P0 BRA `(.L_x_41) ;  /* 0xfffffffc00f08947 */ /* 0x004fea000383ffff */
[----:B------:R-:W-:Y:S05]  /*8040*/  BRA `(.L_x_141) ;  /* 0xffffffa400747947 */ /* 0x000fea000383ffff */
.L_x_42:
[----:B------:R-:W-:-:S07]  /*8050*/  MOV R0, UR5 ;  /* 0x0000000500007c02 */ /* 0x000fce0008000f00 */
.L_x_142:
[----:B-1----:R1:W2:Y:S02]  /*8060*/  SYNCS.PHASECHK.TRANS64.TRYWAIT P0, [R0+URZ+0xa0], R5 ;  /* 0x0000a005000075a7 */ /* 0x0022a400080011ff */
[----:B--2---:R-:W-:Y:S05]  /*8070*/  @!P0 NANOSLEEP.SYNCS 0x989680 ;  /* 0x009896800000895d */ /* 0x004fea0003900000 */
[----:B------:R-:W2:Y:S02]  /*8080*/  @!P0 SYNCS.PHASECHK.TRANS64 P0, [R0+URZ+0xa0], R5 ;  /* 0x0000a005000085a7 */ /* 0x000ea400080010ff */
[----:B--2---:R-:W-:Y:S05]  /*8090*/  @!P0 BRA `(.L_x_142) ;  /* 0xfffffffc00f08947 */ /* 0x004fea000383ffff */
[----:B------:R-:W-:Y:S05]  /*80a0*/  BRA `(.L_x_143) ;  /* 0xffffffa400847947 */ /* 0x000fea000383ffff */
.L_x_43:
[----:B-1----:R1:W2:Y:S02]  /*80b0*/  SYNCS.PHASECHK.TRANS64.TRYWAIT P1, [R0+URZ+0x90], R5 ;  /* 0x00009005000075a7 */ /* 0x0022a400080211ff */
[----:B--2---:R-:W-:Y:S05]  /*80c0*/  @!P1 NANOSLEEP.SYNCS 0x989680 ;  /* 0x009896800000995d */ /* 0x004fea0003900000 */
[----:B------:R-:W2:Y:S02]  /*80d0*/  @!P1 SYNCS.PHASECHK.TRANS64 P1, [R0+URZ+0x90], R5 ;  /* 0x00009005000095a7 */ /* 0x000ea400080210ff */
[----:B--2---:R-:W-:Y:S05]  /*80e0*/  @!P1 BRA `(.L_x_43) ;  /* 0xfffffffc00f09947 */ /* 0x004fea000383ffff */
[----:B------:R-:W-:Y:S05]  /*80f0*/  BRA `(.L_x_144) ;  /* 0xffffffa400b47947 */ /* 0x000fea000383ffff */
.L_x_46:
[----:B------:R-:W-:-:S07]  /*8100*/  MOV R0, UR5 ;  /* 0x0000000500007c02 */ /* 0x000fce0008000f00 */
.L_x_145:
[----:B-1----:R1:W2:Y:S02]  /*8110*/  SYNCS.PHASECHK.TRANS64.TRYWAIT P0, [R0+URZ+0xa0], R3 ;  /* 0x0000a003000075a7 */ /* 0x0022a400080011ff */
[----:B--2---:R-:W-:Y:S05]  /*8120*/  @!P0 NANOSLEEP.SYNCS 0x989680 ;  /* 0x009896800000895d */ /* 0x004fea0003900000 */
[----:B------:R-:W2:Y:S02]  /*8130*/  @!P0 SYNCS.PHASECHK.TRANS64 P0, [R0+URZ+0xa0], R3 ;  /* 0x0000a003000085a7 */ /* 0x000ea400080010ff */
[----:B--2---:R-:W-:Y:S05]  /*8140*/  @!P0 BRA `(.L_x_145) ;  /* 0xfffffffc00f08947 */ /* 0x004fea000383ffff */
[----:B------:R-:W-:Y:S05]  /*8150*/  BRA `(.L_x_45) ;  /* 0xffffffa800087947 */ /* 0x000fea000383ffff */
.L_x_53:
[----:B-1----:R1:W2:Y:S02]  /*8160*/  SYNCS.PHASECHK.TRANS64.TRYWAIT P1, [R0+URZ+0x90], R5 ;  /* 0x00009005000075a7 */ /* 0x0022a400080211ff */
[----:B--2---:R-:W-:Y:S05]  /*8170*/  @!P1 NANOSLEEP.SYNCS 0x989680 ;  /* 0x009896800000995d */ /* 0x004fea0003900000 */
[----:B------:R-:W2:Y:S02]  /*8180*/  @!P1 SYNCS.PHASECHK.TRANS64 P1, [R0+URZ+0x90], R5 ;  /* 0x00009005000095a7 */ /* 0x000ea400080210ff */
[----:B--2---:R-:W-:Y:S05]  /*8190*/  @!P1 BRA `(.L_x_53) ;  /* 0xfffffffc00f09947 */ /* 0x004fea000383ffff */
[----:B------:R-:W-:Y:S05]  /*81a0*/  BRA `(.L_x_146) ;  /* 0xffffffac00687947 */ /* 0x000fea000383ffff */
.L_x_54:
[----:B------:R-:W-:-:S07]  /*81b0*/  MOV R3, UR8 ;  /* 0x0000000800037c02 */ /* 0x000fce0008000f00 */
.L_x_147:
[----:B-1----:R1:W2:Y:S02]  /*81c0*/  SYNCS.PHASECHK.TRANS64.TRYWAIT P0, [R3+URZ+0xd0], R0 ;  /* 0x0000d000030075a7 */ /* 0x0022a400080011ff */
[----:B--2---:R-:W-:Y:S05]  /*81d0*/  @!P0 NANOSLEEP.SYNCS 0x989680 ;  /* 0x009896800000895d */ /* 0x004fea0003900000 */
[----:B------:R-:W2:Y:S02]  /*81e0*/  @!P0 SYNCS.PHASECHK.TRANS64 P0, [R3+URZ+0xd0], R0 ;  /* 0x0000d000030085a7 */ /* 0x000ea400080010ff */
[----:B--2---:R-:W-:Y:S05]  /*81f0*/  @!P0 BRA `(.L_x_147) ;  /* 0xfffffffc00f08947 */ /* 0x004fea000383ffff */
[----:B------:R-:W-:Y:S05]  /*8200*/  BRA `(.L_x_148) ;  /* 0xffffffac00b87947 */ /* 0x000fea000383ffff */
.L_x_57:
[----:B------:R-:W-:Y:S07]  /*8210*/  MOV R0, UR7 ;  /* 0x0000000700007c02 */ /* 0x000fee0008000f00 */
.L_x_149:
[----:B-1----:R1:W2:Y:S02]  /*8220*/  SYNCS.PHASECHK.TRANS64.TRYWAIT P0, [R0+URZ], R3 ;  /* 0x00000003000075a7 */ /* 0x0022a400080011ff */
[----:B--2---:R-:W-:Y:S05]  /*8230*/  @!P0 NANOSLEEP.SYNCS 0x989680 ;  /* 0x009896800000895d */ /* 0x004fea0003900000 */
[----:B------:R-:W2:Y:S02]  /*8240*/  @!P0 SYNCS.PHASECHK.TRANS64 P0, [R0+URZ], R3 ;  /* 0x00000003000085a7 */ /* 0x000ea400080010ff */
[----:B--2---:R-:W-:Y:S05]  /*8250*/  @!P0 BRA `(.L_x_149) ;  /* 0xfffffffc00f08947 */ /* 0x004fea000383ffff */
[----:B------:R-:W-:Y:S05]  /*8260*/  BRA `(.L_x_56) ;  /* 0xffffffac00d47947 */ /* 0x000fea000383ffff */
.L_x_60:
[----:B------:R-:W-:-:S07]  /*8270*/  MOV R0, UR5 ;  /* 0x0000000500007c02 */ /* 0x000fce0008000f00 */
.L_x_150:
[----:B--2---:R2:W3:Y:S02]  /*8280*/  SYNCS.PHASECHK.TRANS64.TRYWAIT P0, [R0+URZ], R3 ;  /* 0x00000003000075a7 */ /* 0x0044e400080011ff */
[----:B---3--:R-:W-:Y:S05]  /*8290*/  @!P0 NANOSLEEP.SYNCS 0x989680 ;  /* 0x009896800000895d */ /* 0x008fea0003900000 */
[----:B------:R-:W3:Y:S02]  /*82a0*/  @!P0 SYNCS.PHASECHK.TRANS64 P0, [R0+URZ], R3 ;  /* 0x00000003000085a7 */ /* 0x000ee400080010ff */
[----:B---3--:R-:W-:Y:S05]  /*82b0*/  @!P0 BRA `(.L_x_150) ;  /* 0xfffffffc00f08947 */ /* 0x008fea000383ffff */
[----:B------:R-:W-:Y:S05]  /*82c0*/  BRA `(.L_x_151) ;  /* 0xffffffb000887947 */ /* 0x000fea000383ffff */
.L_x_61:
[----:B------:R-:W-:-:S07]  /*82d0*/  MOV R0, UR5 ;  /* 0x0000000500007c02 */ /* 0x000fce0008000f00 */
.L_x_152:
[----:B-1----:R1:W2:Y:S02]  /*82e0*/  SYNCS.PHASECHK.TRANS64.TRYWAIT P0, [R0+URZ], R3 ;  /* 0x00000003000075a7 */ /* 0x0022a400080011ff */
[----:B--2---:R-:W-:Y:S05]  /*82f0*/  @!P0 NANOSLEEP.SYNCS 0x989680 ;  /* 0x009896800000895d */ /* 0x004fea0003900000 */
[----:B------:R-:W2:Y:S02]  /*8300*/  @!P0 SYNCS.PHASECHK.TRANS64 P0, [R0+URZ], R3 ;  /* 0x00000003000085a7 */ /* 0x000ea400080010ff */
[----:B--2---:R-:W-:Y:S05]  /*8310*/  @!P0 BRA `(.L_x_152) ;  /* 0xfffffffc00f08947 */ /* 0x004fea000383ffff */
[----:B------:R-:W-:Y:S05]  /*8320*/  BRA `(.L_x_153) ;  /* 0xffffffb000947947 */ /* 0x000fea000383ffff */
.L_x_62:
[----:B------:R-:W-:-:S07]  /*8330*/  MOV R0, UR5 ;  /* 0x0000000500007c02 */ /* 0x000fce0008000f00 */
.L_x_154:
[----:B-1----:R1:W2:Y:S02]  /*8340*/  SYNCS.PHASECHK.TRANS64.TRYWAIT P0, [R0+URZ], R3 ;  /* 0x00000003000075a7 */ /* 0x0022a400080011ff */
[----:B--2---:R-:W-:Y:S05]  /*8350*/  @!P0 NANOSLEEP.SYNCS 0x989680 ;  /* 0x009896800000895d */ /* 0x004fea0003900000 */
[----:B------:R-:W2:Y:S02]  /*8360*/  @!P0 SYNCS.PHASECHK.TRANS64 P0, [R0+URZ], R3 ;  /* 0x00000003000085a7 */ /* 0x000ea400080010ff */
[----:B--2---:R-:W-:Y:S05]  /*8370*/  @!P0 BRA `(.L_x_154) ;  /* 0xfffffffc00f08947 */ /* 0x004fea000383ffff */
[----:B------:R-:W-:Y:S05]  /*8380*/  BRA `(.L_x_155) ;  /* 0xffffffb000a07947 */ /* 0x000fea000383ffff */
.L_x_63:
[----:B------:R-:W-:-:S07]  /*8390*/  MOV R0, UR7 ;  /* 0x0000000700007c02 */ /* 0x000fce0008000f00 */
.L_x_156:
[----:B-1----:R1:W2:Y:S02]  /*83a0*/  SYNCS.PHASECHK.TRANS64.TRYWAIT P0, [R0+URZ], R3 ;  /* 0x00000003000075a7 */ /* 0x0022a400080011ff */
[----:B--2---:R-:W-:Y:S05]  /*83b0*/  @!P0 NANOSLEEP.SYNCS 0x989680 ;  /* 0x009896800000895d */ /* 0x004fea0003900000 */
[----:B------:R-:W2:Y:S02]  /*83c0*/  @!P0 SYNCS.PHASECHK.TRANS64 P0, [R0+URZ], R3 ;  /* 0x00000003000085a7 */ /* 0x000ea400080010ff */
[----:B--2---:R-:W-:Y:S05]  /*83d0*/  @!P0 BRA `(.L_x_156) ;  /* 0xfffffffc00f08947 */ /* 0x004fea000383ffff */
[----:B------:R-:W-:Y:S05]  /*83e0*/  BRA `(.L_x_157) ;  /* 0xffffffb000ac7947 */ /* 0x000fea000383ffff */
.L_x_68:
[----:B--2---:R2:W3:Y:S02]  /*83f0*/  SYNCS.PHASECHK.TRANS64.TRYWAIT P0, [R0+URZ+0x90], R3 ;  /* 0x00009003000075a7 */ /* 0x0044e400080011ff */
[----:B---3--:R-:W-:Y:S05]  /*8400*/  @!P0 NANOSLEEP.SYNCS 0x989680 ;  /* 0x009896800000895d */ /* 0x008fea0003900000 */
[----:B------:R-:W3:Y:S02]  /*8410*/  @!P0 SYNCS.PHASECHK.TRANS64 P0, [R0+URZ+0x90], R3 ;  /* 0x00009003000085a7 */ /* 0x000ee400080010ff */
[----:B---3--:R-:W-:Y:S05]  /*8420*/  @!P0 BRA `(.L_x_68) ;  /* 0xfffffffc00f08947 */ /* 0x008fea000383ffff */
[----:B------:R-:W-:Y:S05]  /*8430*/  BRA `(.L_x_158) ;  /* 0xffffffb400b87947 */ /* 0x000fea000383ffff */
.L_x_71:
[----:B------:R-:W-:Y:S07]  /*8440*/  MOV R0, UR7 ;  /* 0x0000000700007c02 */ /* 0x000fee0008000f00 */
.L_x_159:
[----:B--2---:R2:W3:Y:S02]  /*8450*/  SYNCS.PHASECHK.TRANS64.TRYWAIT P0, [R0+URZ+0x88], R3 ;  /* 0x00008803000075a7 */ /* 0x0044e400080011ff */
[----:B---3--:R-:W-:Y:S05]  /*8460*/  @!P0 NANOSLEEP.SYNCS 0x989680 ;  /* 0x009896800000895d */ /* 0x008fea0003900000 */
[----:B------:R-:W3:Y:S02]  /*8470*/  @!P0 SYNCS.PHASECHK.TRANS64 P0, [R0+URZ+0x88], R3 ;  /* 0x00008803000085a7 */ /* 0x000ee400080010ff */
[----:B---3--:R-:W-:Y:S05]  /*8480*/  @!P0 BRA `(.L_x_159) ;  /* 0xfffffffc00f08947 */ /* 0x008fea000383ffff */
[----:B------:R-:W-:Y:S05]  /*8490*/  BRA `(.L_x_70) ;  /* 0xffffffb800987947 */ /* 0x000fea000383ffff */
.L_x_74:
[----:B------:R-:W-:Y:S07]  /*84a0*/  MOV R3, UR7 ;  /* 0x0000000700037c02 */ /* 0x000fee0008000f00 */
.L_x_160:
[----:B-1----:R1:W2:Y:S02]  /*84b0*/  SYNCS.PHASECHK.TRANS64.TRYWAIT P0, [R3+URZ+0x60], R12 ;  /* 0x0000600c030075a7 */ /* 0x0022a400080011ff */
[----:B--2---:R-:W-:Y:S05]  /*84c0*/  @!P0 NANOSLEEP.SYNCS 0x989680 ;  /* 0x009896800000895d */ /* 0x004fea0003900000 */
[----:B------:R-:W2:Y:S02]  /*84d0*/  @!P0 SYNCS.PHASECHK.TRANS64 P0, [R3+URZ+0x60], R12 ;  /* 0x0000600c030085a7 */ /* 0x000ea400080010ff */
[----:B--2---:R-:W-:Y:S05]  /*84e0*/  @!P0 BRA `(.L_x_160) ;  /* 0xfffffffc00f08947 */ /* 0x004fea000383ffff */
[----:B------:R-:W-:Y:S05]  /*84f0*/  BRA `(.L_x_161) ;  /* 0xffffffbc00107947 */ /* 0x000fea000383ffff */
.L_x_75:
[----:B-1----:R-:W-:Y:S07]  /*8500*/  MOV R3, UR7 ;  /* 0x0000000700037c02 */ /* 0x002fee0008000f00 */
.L_x_162:
[----:B-1----:R1:W2:Y:S02]  /*8510*/  SYNCS.PHASECHK.TRANS64.TRYWAIT P0, [R3+URZ+0x68], R12 ;  /* 0x0000680c030075a7 */ /* 0x0022a400080011ff */
[----:B--2---:R-:W-:Y:S05]  /*8520*/  @!P0 NANOSLEEP.SYNCS 0x989680 ;  /* 0x009896800000895d */ /* 0x004fea0003900000 */
[----:B------:R-:W2:Y:S02]  /*8530*/  @!P0 SYNCS.PHASECHK.TRANS64 P0, [R3+URZ+0x68], R12 ;  /* 0x0000680c030085a7 */ /* 0x000ea400080010ff */
[----:B--2---:R-:W-:Y:S05]  /*8540*/  @!P0 BRA `(.L_x_162) ;  /* 0xfffffffc00f08947 */ /* 0x004fea000383ffff */
[----:B------:R-:W-:Y:S05]  /*8550*/  BRA `(.L_x_163) ;  /* 0xffffffbc004c7947 */ /* 0x000fea000383ffff */
.L_x_76:
[----:B-1----:R-:W-:Y:S07]  /*8560*/  MOV R3, UR7 ;  /* 0x0000000700037c02 */ /* 0x002fee0008000f00 */
.L_x_164:
[----:B-1----:R1:W2:Y:S02]  /*8570*/  SYNCS.PHASECHK.TRANS64.TRYWAIT P0, [R3+URZ+0x70], R12 ;  /* 0x0000700c030075a7 */ /* 0x0022a400080011ff */
[----:B--2---:R-:W-:Y:S05]  /*8580*/  @!P0 NANOSLEEP.SYNCS 0x989680 ;  /* 0x009896800000895d */ /* 0x004fea0003900000 */
[----:B------:R-:W2:Y:S02]  /*8590*/  @!P0 SYNCS.PHASECHK.TRANS64 P0, [R3+URZ+0x70], R12 ;  /* 0x0000700c030085a7 */ /* 0x000ea400080010ff */
[----:B--2---:R-:W-:Y:S05]  /*85a0*/  @!P0 BRA `(.L_x_164) ;  /* 0xfffffffc00f08947 */ /* 0x004fea000383ffff */
[----:B------:R-:W-:Y:S05]  /*85b0*/  BRA `(.L_x_165) ;  /* 0xffffffbc00947947 */ /* 0x000fea000383ffff */
.L_x_77:
[----:B------:R-:W-:Y:S07]  /*85c0*/  MOV R3, UR7 ;  /* 0x0000000700037c02 */ /* 0x000fee0008000f00 */
.L_x_166:
[----:B-1----:R1:W2:Y:S02]  /*85d0*/  SYNCS.PHASECHK.TRANS64.TRYWAIT P0, [R3+URZ+0x78], R12 ;  /* 0x0000780c030075a7 */ /* 0x0022a400080011ff */
[----:B--2---:R-:W-:Y:S05]  /*85e0*/  @!P0 NANOSLEEP.SYNCS 0x989680 ;  /* 0x009896800000895d */ /* 0x004fea0003900000 */
[----:B------:R-:W2:Y:S02]  /*85f0*/  @!P0 SYNCS.PHASECHK.TRANS64 P0, [R3+URZ+0x78], R12 ;  /* 0x0000780c030085a7 */ /* 0x000ea400080010ff */
[----:B--2---:R-:W-:Y:S05]  /*8600*/  @!P0 BRA `(.L_x_166) ;  /* 0xfffffffc00f08947 */ /* 0x004fea000383ffff */
[----:B------:R-:W-:Y:S05]  /*8610*/  BRA `(.L_x_167) ;  /* 0xffffffc0001c7947 */ /* 0x000fea000383ffff */
.L_x_79:
[----:B------:R-:W-:-:S07]  /*8620*/  MOV R0, UR7 ;  /* 0x0000000700007c02 */ /* 0x000fce0008000f00 */
.L_x_168:
[----:B-1----:R1:W3:Y:S02]  /*8630*/  SYNCS.PHASECHK.TRANS64.TRYWAIT P0, [R0+URZ+0x60], R3 ;  /* 0x00006003000075a7 */ /* 0x0022e400080011ff */
[----:B---3--:R-:W-:Y:S05]  /*8640*/  @!P0 NANOSLEEP.SYNCS 0x989680 ;  /* 0x009896800000895d */ /* 0x008fea0003900000 */
[----:B------:R-:W3:Y:S02]  /*8650*/  @!P0 SYNCS.PHASECHK.TRANS64 P0, [R0+URZ+0x60], R3 ;  /* 0x00006003000085a7 */ /* 0x000ee400080010ff */
[----:B---3--:R-:W-:Y:S05]  /*8660*/  @!P0 BRA `(.L_x_168) ;  /* 0xfffffffc00f08947 */ /* 0x008fea000383ffff */
[----:B------:R-:W-:Y:S05]  /*8670*/  BRA `(.L_x_169) ;  /* 0xffffffc0008c7947 */ /* 0x000fea000383ffff */
.L_x_80:
[----:B-1----:R-:W-:-:S07]  /*8680*/  MOV R0, UR7 ;  /* 0x0000000700007c02 */ /* 0x002fce0008000f00 */
.L_x_170:
[----:B-1----:R1:W3:Y:S02]  /*8690*/  SYNCS.PHASECHK.TRANS64.TRYWAIT P0, [R0+URZ+0x68], R3 ;  /* 0x00006803000075a7 */ /* 0x0022e400080011ff */
[----:B---3--:R-:W-:Y:S05]  /*86a0*/  @!P0 NANOSLEEP.SYNCS 0x989680 ;  /* 0x009896800000895d */ /* 0x008fea0003900000 */
[----:B------:R-:W3:Y:S02]  /*86b0*/  @!P0 SYNCS.PHASECHK.TRANS64 P0, [R0+URZ+0x68], R3 ;  /* 0x00006803000085a7 */ /* 0x000ee400080010ff */
[----:B---3--:R-:W-:Y:S05]  /*86c0*/  @!P0 BRA `(.L_x_170) ;  /* 0xfffffffc00f08947 */ /* 0x008fea000383ffff */
[----:B------:R-:W-:Y:S05]  /*86d0*/  BRA `(.L_x_171) ;  /* 0xffffffc0007c7947 */ /* 0x000fea000383ffff */
.L_x_81:
[----:B-1----:R-:W-:-:S07]  /*86e0*/  MOV R0, UR7 ;  /* 0x0000000700007c02 */ /* 0x002fce0008000f00 */
.L_x_172:
[----:B-1----:R1:W3:Y:S02]  /*86f0*/  SYNCS.PHASECHK.TRANS64.TRYWAIT P0, [R0+URZ+0x70], R3 ;  /* 0x00007003000075a7 */ /* 0x0022e400080011ff */
[----:B---3--:R-:W-:Y:S05]  /*8700*/  @!P0 NANOSLEEP.SYNCS 0x989680 ;  /* 0x009896800000895d */ /* 0x008fea0003900000 */
[----:B------:R-:W3:Y:S02]  /*8710*/  @!P0 SYNCS.PHASECHK.TRANS64 P0, [R0+URZ+0x70], R3 ;  /* 0x00007003000085a7 */ /* 0x000ee400080010ff */
[----:B---3--:R-:W-:Y:S05]  /*8720*/  @!P0 BRA `(.L_x_172) ;  /* 0xfffffffc00f08947 */ /* 0x008fea000383ffff */
[----:B------:R-:W-:Y:S05]  /*8730*/  BRA `(.L_x_173) ;  /* 0xffffffc0006c7947 */ /* 0x000fea000383ffff */
.L_x_83:
[----:B--2---:R2:W4:Y:S02]  /*8740*/  SYNCS.PHASECHK.TRANS64.TRYWAIT P0, [R0+URZ+0x90], R3 ;  /* 0x00009003000075a7 */ /* 0x00452400080011ff */
[----:B----4-:R-:W-:Y:S05]  /*8750*/  @!P0 NANOSLEEP.SYNCS 0x989680 ;  /* 0x009896800000895d */ /* 0x010fea0003900000 */
[----:B------:R-:W4:Y:S02]  /*8760*/  @!P0 SYNCS.PHASECHK.TRANS64 P0, [R0+URZ+0x90], R3 ;  /* 0x00009003000085a7 */ /* 0x000f2400080010ff */
[----:B----4-:R-:W-:Y:S05]  /*8770*/  @!P0 BRA `(.L_x_83) ;  /* 0xfffffffc00f08947 */ /* 0x010fea000383ffff */
[----:B------:R-:W-:Y:S05]  /*8780*/  BRA `(.L_x_174) ;  /* 0xffffffc400407947 */ /* 0x000fea000383ffff */
.L_x_94:
[----:B-1----:R-:W-:Y:S04]  /*8790*/  MOV R2, UR48 ;  /* 0x0000003000027c02 */ /* 0x002fe80008000f00 */
[----:B------:R1:W3:Y:S03]  /*87a0*/  SYNCS.PHASECHK.TRANS64.TRYWAIT P1, [R2+URZ+0x40], R3 ;  /* 0x00004003020075a7 */ /* 0x0002e600080211ff */
[----:B---3--:R-:W-:Y:S05]  /*87b0*/  @!P1 NANOSLEEP.SYNCS 0x989680 ;  /* 0x009896800000995d */ /* 0x008fea0003900000 */
[----:B------:R-:W3:Y:S02]  /*87c0*/  @!P1 SYNCS.PHASECHK.TRANS64 P1, [R2+URZ+0x40], R3 ;  /* 0x00004003020095a7 */ /* 0x000ee400080210ff */
[----:B---3--:R-:W-:Y:S05]  /*87d0*/  @!P1 BRA `(.L_x_94) ;  /* 0xfffffffc00ec9947 */ /* 0x008fea000383ffff */
[----:B------:R-:W-:Y:S05]  /*87e0*/  BRA `(.L_x_93) ;  /* 0xffffffd0004c7947 */ /* 0x000fea000383ffff */
.L_x_96:
[----:B-1----:R1:W4:Y:S02]  /*87f0*/  SYNCS.PHASECHK.TRANS64.TRYWAIT P0, [R79+URZ+0xb0], R0 ;  /* 0x0000b0004f0075a7 */ /* 0x00232400080011ff */
[----:B----4-:R-:W-:Y:S05]  /*8800*/  @!P0 NANOSLEEP.SYNCS 0x989680 ;  /* 0x009896800000895d */ /* 0x010fea0003900000 */
[----:B------:R-:W4:Y:S02]  /*8810*/  @!P0 SYNCS.PHASECHK.TRANS64 P0, [R79+URZ+0xb0], R0 ;  /* 0x0000b0004f0085a7 */ /* 0x000f2400080010ff */
[----:B----4-:R-:W-:Y:S05]  /*8820*/  @!P0 BRA `(.L_x_96) ;  /* 0xfffffffc00f08947 */ /* 0x010fea000383ffff */
[----:B------:R-:W-:Y:S05]  /*8830*/  BRA `(.L_x_95) ;  /* 0xffffffd000707947 */ /* 0x000fea000383ffff */
.L_x_105:
[----:B--2---:R2:W4:Y:S02]  /*8840*/  SYNCS.PHASECHK.TRANS64.TRYWAIT P0, [R3+URZ+0x40], R0 ;  /* 0x00004000030075a7 */ /* 0x00452400080011ff */
[----:B----4-:R-:W-:Y:S05]  /*8850*/  @!P0 NANOSLEEP.SYNCS 0x989680 ;  /* 0x009896800000895d */ /* 0x010fea0003900000 */
[----:B------:R-:W4:Y:S02]  /*8860*/  @!P0 SYNCS.PHASECHK.TRANS64 P0, [R3+URZ+0x40], R0 ;  /* 0x00004000030085a7 */ /* 0x000f2400080010ff */
[----:B----4-:R-:W-:Y:S05]  /*8870*/  @!P0 BRA `(.L_x_105) ;  /* 0xfffffffc00f08947 */ /* 0x010fea000383ffff */
[----:B------:R-:W-:Y:S05]  /*8880*/  BRA `(.L_x_104) ;  /* 0xffffffd8005c7947 */ /* 0x000fea000383ffff */
.L_x_113:
[----:B--2---:R2:W4:Y:S02]  /*8890*/  SYNCS.PHASECHK.TRANS64.TRYWAIT P0, [R83+URZ+0x40], R4 ;  /* 0x00004004530075a7 */ /* 0x00452400080011ff */
[----:B----4-:R-:W-:Y:S05]  /*88a0*/  @!P0 NANOSLEEP.SYNCS 0x989680 ;  /* 0x009896800000895d */ /* 0x010fea0003900000 */
[----:B------:R-:W4:Y:S02]  /*88b0*/  @!P0 SYNCS.PHASECHK.TRANS64 P0, [R83+URZ+0x40], R4 ;  /* 0x00004004530085a7 */ /* 0x000f2400080010ff */
[----:B----4-:R-:W-:Y:S05]  /*88c0*/  @!P0 BRA `(.L_x_113) ;  /* 0xfffffffc00f08947 */ /* 0x010fea000383ffff */
[----:B------:R-:W-:Y:S05]  /*88d0*/  BRA `(.L_x_112) ;  /* 0xffffffe000687947 */ /* 0x000fea000383ffff */
.L_x_121:
[----:B--2---:R2:W4:Y:S02]  /*88e0*/  SYNCS.PHASECHK.TRANS64.TRYWAIT P0, [R88+URZ+0x40], R3 ;  /* 0x00004003580075a7 */ /* 0x00452400080011ff */
[----:B----4-:R-:W-:Y:S05]  /*88f0*/  @!P0 NANOSLEEP.SYNCS 0x989680 ;  /* 0x009896800000895d */ /* 0x010fea0003900000 */
[----:B------:R-:W4:Y:S02]  /*8900*/  @!P0 SYNCS.PHASECHK.TRANS64 P0, [R88+URZ+0x40], R3 ;  /* 0x00004003580085a7 */ /* 0x000f2400080010ff */
[----:B----4-:R-:W-:Y:S05]  /*8910*/  @!P0 BRA `(.L_x_121) ;  /* 0xfffffffc00f08947 */ /* 0x010fea000383ffff */
[----:B------:R-:W-:Y:S05]  /*8920*/  BRA `(.L_x_120) ;  /* 0xffffffe800747947 */ /* 0x000fea000383ffff */
        .weak           $__internal_0_$__cuda_sm10x_tcgen05_guardrail_trap_col_being_dealloced_not_returned_by_alloc
        .type           $__internal_0_$__cuda_sm10x_tcgen05_guardrail_trap_col_being_dealloced_not_returned_by_alloc,@function
        .size           $__internal_0_$__cuda_sm10x_tcgen05_guardrail_trap_col_being_dealloced_not_returned_by_alloc,($__internal_1_$__cuda_sm10x_tcgen05_guardrail_trap_phase_invalid_during_alloc - $__internal_0_$__cuda_sm10x_tcgen05_guardrail_trap_col_being_dealloced_not_returned_by_alloc)
$__internal_0_$__cuda_sm10x_tcgen05_guardrail_trap_col_being_dealloced_not_returned_by_alloc:
[----:B------:R-:W-:Y:S05]  /*8930*/  BPT.TRAP 0x1 ;  /* 0x000000040000795c */ /* 0x000fea0000300000 */
[----:B------:R-:W-:-:S04]  /*8940*/  HFMA2 R3, -RZ, RZ, 0, 0 ;  /* 0x00000000ff037431 */ /* 0x000fc800000001ff */
[----:B------:R-:W-:Y:S05]  /*8950*/  RET.REL.NODEC R2 `(_ZN7cutlass13device_kernelINS_4gemm6kernel13GemmUniversalIN4cute5tupleIJiiiiEEENS1_10collective13CollectiveMmaINS1_35MainloopSm100TmaUmmaWarpSpecializedILi4ELi2ELi4ENS5_IJNS4_1CILi1EEESB_SB_EEEEENS5_IJNSA_ILi64EEENSA_ILi128EEENSA_ILi32EEEEEENS_6half_tENS5_IJlSB_lEEESI_SJ_NS4_8TiledMMAINS4_8MMA_AtomIJNS4_20SM100_MMA_F16BF16_SSISI_SI_fLi64ELi128ELNS4_4UMMA5MajorE0ELSO_0ELNSN_7ScaleInE0ELSP_0EEEEEENS4_6LayoutISC_NS5_IJNSA_ILi0EEEST_ST_EEEEENS5_IJNS4_10UnderscoreESW_SW_EEEEENS4_13SM90_TMA_LOADENS4_14ComposedLayoutINS4_7SwizzleILi2ELi4ELi3EEENS4_18smem_ptr_flag_bitsILi16EEENSS_INS5_IJNSA_ILi8EEESG_EEENS5_IJSG_SB_EEEEEEEvNS4_8identityESZ_S19_vS1A_EENS_8epilogue10collective18CollectiveEpilogueINS1C_23Sm100TmaWarpSpecializedILi4ELi2ELi16ELb1ELb0EEEJSH_NS5_IJNSS_ISE_SB_EENSS_ISG_SB_EEEEESI_SJ_SI_SJ_NS1C_6fusion15FusionCallbacksIS1G_NS1K_17LinearCombinationISI_fSI_fLNS_15FloatRoundStyleE2EEESH_S1J_JEEENS4_5SM1004TMEM4LOAD26SM100_TMEM_LOAD_16dp256b4xESZ_S19_NS4_17SM75_U32x4_LDSM_NENS4_14SM90_TMA_STOREES19_NS4_17SM90_U32x4_STSM_NENS4_39AutoVectorizingCopyWithAssumedAlignmentILi128EEEEEEvvEEEEvNT_6ParamsE) ;  /* 0xffffff7402a87950 */ /* 0x000fea0003c3ffff */
        .weak           $__internal_1_$__cuda_sm10x_tcgen05_guardrail_trap_phase_invalid_during_alloc
        .type           $__internal_1_$__cuda_sm10x_tcgen05_guardrail_trap_phase_invalid_during_alloc,@function
        .size           $__internal_1_$__cuda_sm10x_tcgen05_guardrail_trap_phase_invalid_during_alloc,($__internal_2_$__cuda_sm10x_tcgen05_guardrail_trap_unallocated_columns_being_dealloced - $__internal_1_$__cuda_sm10x_tcgen05_guardrail_trap_phase_invalid_during_alloc)
$__internal_1_$__cuda_sm10x_tcgen05_guardrail_trap_phase_invalid_during_alloc:
[----:B------:R-:W-:Y:S05]  /*8960*/  BPT.TRAP 0x1 ;  /* 0x000000040000795c */ /* 0x000fea0000300000 */
[----:B------:R-:W-:-:S04]  /*8970*/  MOV R3, 0x0 ;  /* 0x0000000000037802 */ /* 0x000fc80000000f00 */
[----:B------:R-:W-:Y:S05]  /*8980*/  RET.REL.NODEC R2 `(_ZN7cutlass13device_kernelINS_4gemm6kernel13GemmUniversalIN4cute5tupleIJiiiiEEENS1_10collective13CollectiveMmaINS1_35MainloopSm100TmaUmmaWarpSpecializedILi4ELi2ELi4ENS5_IJNS4_1CILi1EEESB_SB_EEEEENS5_IJNSA_ILi64EEENSA_ILi128EEENSA_ILi32EEEEEENS_6half_tENS5_IJlSB_lEEESI_SJ_NS4_8TiledMMAINS4_8MMA_AtomIJNS4_20SM100_MMA_F16BF16_SSISI_SI_fLi64ELi128ELNS4_4UMMA5MajorE0ELSO_0ELNSN_7ScaleInE0ELSP_0EEEEEENS4_6LayoutISC_NS5_IJNSA_ILi0EEEST_ST_EEEEENS5_IJNS4_10UnderscoreESW_SW_EEEEENS4_13SM90_TMA_LOADENS4_14ComposedLayoutINS4_7SwizzleILi2ELi4ELi3EEENS4_18smem_ptr_flag_bitsILi16EEENSS_INS5_IJNSA_ILi8EEESG_EEENS5_IJSG_SB_EEEEEEEvNS4_8identityESZ_S19_vS1A_EENS_8epilogue10collective18CollectiveEpilogueINS1C_23Sm100TmaWarpSpecializedILi4ELi2ELi16ELb1ELb0EEEJSH_NS5_IJNSS_ISE_SB_EENSS_ISG_SB_EEEEESI_SJ_SI_SJ_NS1C_6fusion15FusionCallbacksIS1G_NS1K_17LinearCombinationISI_fSI_fLNS_15FloatRoundStyleE2EEESH_S1J_JEEENS4_5SM1004TMEM4LOAD26SM100_TMEM_LOAD_16dp256b4xESZ_S19_NS4_17SM75_U32x4_LDSM_NENS4_14SM90_TMA_STOREES19_NS4_17SM90_U32x4_STSM_NENS4_39AutoVectorizingCopyWithAssumedAlignmentILi128EEEEEEvvEEEEvNT_6ParamsE) ;  /* 0xffffff74029c7950 */ /* 0x000fea0003c3ffff */
        .weak           $__internal_2_$__cuda_sm10x_tcgen05_guardrail_trap_unallocated_columns_being_dealloced
        .type           $__internal_2_$__cuda_sm10x_tcgen05_guardrail_trap_unallocated_columns_being_dealloced,@function
        .size           $__internal_2_$__cuda_sm10x_tcgen05_guardrail_trap_unallocated_columns_being_dealloced,(.L_x_176 - $__internal_2_$__cuda_sm10x_tcgen05_guardrail_trap_unallocated_columns_being_dealloced)
$__internal_2_$__cuda_sm10x_tcgen05_guardrail_trap_unallocated_columns_being_dealloced:
[----:B------:R-:W-:Y:S05]  /*8990*/  BPT.TRAP 0x1 ;  /* 0x000000040000795c */ /* 0x000fea0000300000 */
[----:B------:R-:W-:-:S04]  /*89a0*/  HFMA2 R3, -RZ, RZ, 0, 0 ;  /* 0x00000000ff037431 */ /* 0x000fc800000001ff */
[----:B------:R-:W-:Y:S05]  /*89b0*/  RET.REL.NODEC R2 `(_ZN7cutlass13device_kernelINS_4gemm6kernel13GemmUniversalIN4cute5tupleIJiiiiEEENS1_10collective13CollectiveMmaINS1_35MainloopSm100TmaUmmaWarpSpecializedILi4ELi2ELi4ENS5_IJNS4_1CILi1EEESB_SB_EEEEENS5_IJNSA_ILi64EEENSA_ILi128EEENSA_ILi32EEEEEENS_6half_tENS5_IJlSB_lEEESI_SJ_NS4_8TiledMMAINS4_8MMA_AtomIJNS4_20SM100_MMA_F16BF16_SSISI_SI_fLi64ELi128ELNS4_4UMMA5MajorE0ELSO_0ELNSN_7ScaleInE0ELSP_0EEEEEENS4_6LayoutISC_NS5_IJNSA_ILi0EEEST_ST_EEEEENS5_IJNS4_10UnderscoreESW_SW_EEEEENS4_13SM90_TMA_LOADENS4_14ComposedLayoutINS4_7SwizzleILi2ELi4ELi3EEENS4_18smem_ptr_flag_bitsILi16EEENSS_INS5_IJNSA_ILi8EEESG_EEENS5_IJSG_SB_EEEEEEEvNS4_8identityESZ_S19_vS1A_EENS_8epilogue10collective18CollectiveEpilogueINS1C_23Sm100TmaWarpSpecializedILi4ELi2ELi16ELb1ELb0EEEJSH_NS5_IJNSS_ISE_SB_EENSS_ISG_SB_EEEEESI_SJ_SI_SJ_NS1C_6fusion15FusionCallbacksIS1G_NS1K_17LinearCombinationISI_fSI_fLNS_15FloatRoundStyleE2EEESH_S1J_JEEENS4_5SM1004TMEM4LOAD26SM100_TMEM_LOAD_16dp256b4xESZ_S19_NS4_17SM75_U32x4_LDSM_NENS4_14SM90_TMA_STOREES19_NS4_17SM90_U32x4_STSM_NENS4_39AutoVectorizingCopyWithAssumedAlignmentILi128EEEEEEvvEEEEvNT_6ParamsE) ;  /* 0xffffff7402907950 */ /* 0x000fea0003c3ffff */
.L_x_175:
[----:B------:R-:W-:-:S00]  /*89c0*/  BRA `(.L_x_175) ;  /* 0xfffffffc00fc7947 */ /* 0x000fc0000383ffff */
[----:B------:R-:W-:-:S00]  /*89d0*/  NOP ;  /* 0x0000000000007918 */ /* 0x000fc00000000000 */
        /* <DEDUP_REMOVED lines=10> */
.L_x_176:


//--------------------- .nv.global.init           --------------------------
	.section	.nv.global.init,"aw",@progbits
.nv.global.init:
	.type		$str$27,@object
	.size		$str$27,($str$28 - $str$27)
$str$27:
        /*0000*/ 	.byte	0x28, 0x61, 0x64, 0x64, 0x72, 0x65, 0x73, 0x73, 0x20, 0x26, 0x20, 0x6d, 0x61, 0x73, 0x6b, 0x29
        /*0010*/ 	.byte	0x20, 0x3d, 0x3d, 0x20, 0x30, 0x00
	.type		$str$28,@object
	.size		$str$28,($str$26 - $str$28)
$str$28:
        /*0016*/ 	.byte	0x2f, 0x74, 0x6d, 0x70, 0x2f, 0x63, 0x75, 0x74, 0x6c, 0x61, 0x73, 0x73, 0x5f, 0x73, 0x77, 0x65
        /*0026*/ 	.byte	0x65, 0x70, 0x5f, 0x73, 0x72, 0x63, 0x2f, 0x69, 0x6e, 0x63, 0x6c, 0x75, 0x64, 0x65, 0x2f, 0x63
        /*0036*/ 	.byte	0x75, 0x74, 0x65, 0x2f, 0x70, 0x6f, 0x69, 0x6e, 0x74, 0x65, 0x72, 0x5f, 0x66, 0x6c, 0x61, 0x67
        /*0046*/ 	.byte	0x67, 0x65, 0x64, 0x2e, 0x68, 0x70, 0x70, 0x00
	.type		$str$26,@object
	.size		$str$26,($str$25 - $str$26)
$str$26:
        /*004e*/ 	.byte	0x2f, 0x74, 0x6d, 0x70, 0x2f, 0x63, 0x75, 0x74, 0x6c, 0x61, 0x73, 0x73, 0x5f, 0x73, 0x77, 0x65
        /*005e*/ 	.byte	0x65, 0x70, 0x5f, 0x73, 0x72, 0x63, 0x2f, 0x69, 0x6e, 0x63, 0x6c, 0x75, 0x64, 0x65, 0x2f, 0x63
        /*006e*/ 	.byte	0x75, 0x74, 0x65, 0x2f, 0x61, 0x74, 0x6f, 0x6d, 0x2f, 0x63, 0x6f, 0x70, 0x79, 0x5f, 0x74, 0x72
        /*007e*/ 	.byte	0x61, 0x69, 0x74, 0x73, 0x5f, 0x73, 0x6d, 0x31, 0x30, 0x30, 0x2e, 0x68, 0x70, 0x70, 0x00
	.type		$str$25,@object
	.size		$str$25,(__unnamed_1 - $str$25)
$str$25:
        /*008d*/ 	.byte	0x28, 0x28, 0x75, 0x69, 0x6e, 0x74, 0x33, 0x32, 0x5f, 0x74, 0x28, 0x74, 0x68, 0x72, 0x65, 0x61
        /*009d*/ 	.byte	0x64, 0x49, 0x64, 0x78, 0x2e, 0x78, 0x29, 0x20, 0x2f, 0x20, 0x33, 0x32, 0x29, 0x20, 0x25, 0x20
        /*00ad*/ 	.byte	0x34, 0x29, 0x20, 0x3d, 0x3d, 0x20, 0x28, 0x28, 0x28, 0x74, 0x6d, 0x65, 0x6d, 0x5f, 0x61, 0x64
        /*00bd*/ 	.byte	0x64, 0x72, 0x20, 0x3e, 0x3e, 0x20, 0x31, 0x36, 0x29, 0x20, 0x2f, 0x20, 0x33, 0x32, 0x29, 0x20
        /*00cd*/ 	.byte	0x25, 0x20, 0x34, 0x29, 0x00
	.type		__unnamed_1,@object
	.size		__unnamed_1,(__unnamed_2 - __unnamed_1)
__unnamed_1:
        /*00d2*/ 	.byte	0x61, 0x75, 0x74, 0x6f, 0x20, 0x63, 0x75, 0x74, 0x65, 0x3a, 0x3a, 0x61, 0x73, 0x5f, 0x70, 0x6f
        /* <DEDUP_REMOVED lines=24> */
        /*0262*/ 	.byte	0x3e, 0x3e, 0x3e, 0x5d, 0x00
	.type		__unnamed_2,@object
	.size		__unnamed_2,(.L_2 - __unnamed_2)
__unnamed_2:
        /* <DEDUP_REMOVED lines=46> */
.L_2:


//--------------------- .nv.shared._ZN7cutlass13device_kernelINS_4gemm6kernel13GemmUniversalIN4cute5tupleIJiiiiEEENS1_10collective13CollectiveMmaINS1_35MainloopSm100TmaUmmaWarpSpecializedILi4ELi2ELi4ENS5_IJNS4_1CILi1EEESB_SB_EEEEENS5_IJNSA_ILi64EEENSA_ILi128EEENSA_ILi32EEEEEENS_6half_tENS5_IJlSB_lEEESI_SJ_NS4_8TiledMMAINS4_8MMA_AtomIJNS4_20SM100_MMA_F16BF16_SSISI_SI_fLi64ELi128ELNS4_4UMMA5MajorE0ELSO_0ELNSN_7ScaleInE0ELSP_0EEEEEENS4_6LayoutISC_NS5_IJNSA_ILi0EEEST_ST_EEEEENS5_IJNS4_10UnderscoreESW_SW_EEEEENS4_13SM90_TMA_LOADENS4_14ComposedLayoutINS4_7SwizzleILi2ELi4ELi3EEENS4_18smem_ptr_flag_bitsILi16EEENSS_INS5_IJNSA_ILi8EEESG_EEENS5_IJSG_SB_EEEEEEEvNS4_8identityESZ_S19_vS1A_EENS_8epilogue10collective18CollectiveEpilogueINS1C_23Sm100TmaWarpSpecializedILi4ELi2ELi16ELb1ELb0EEEJSH_NS5_IJNSS_ISE_SB_EENSS_ISG_SB_EEEEESI_SJ_SI_SJ_NS1C_6fusion15FusionCallbacksIS1G_NS1K_17LinearCombinationISI_fSI_fLNS_15FloatRoundStyleE2EEESH_S1J_JEEENS4_5SM1004TMEM4LOAD26SM100_TMEM_LOAD_16dp256b4xESZ_S19_NS4_17SM75_U32x4_LDSM_NENS4_14SM90_TMA_STOREES19_NS4_17SM90_U32x4_STSM_NENS4_39AutoVectorizingCopyWithAssumedAlignmentILi128EEEEEEvvEEEEvNT_6ParamsE --------------------------
	.section	.nv.shared._ZN7cutlass13device_kernelINS_4gemm6kernel13GemmUniversalIN4cute5tupleIJiiiiEEENS1_10collective13CollectiveMmaINS1_35MainloopSm100TmaUmmaWarpSpecializedILi4ELi2ELi4ENS5_IJNS4_1CILi1EEESB_SB_EEEEENS5_IJNSA_ILi64EEENSA_ILi128EEENSA_ILi32EEEEEENS_6half_tENS5_IJlSB_lEEESI_SJ_NS4_8TiledMMAINS4_8MMA_AtomIJNS4_20SM100_MMA_F16BF16_SSISI_SI_fLi64ELi128ELNS4_4UMMA5MajorE0ELSO_0ELNSN_7ScaleInE0ELSP_0EEEEEENS4_6LayoutISC_NS5_IJNSA_ILi0EEEST_ST_EEEEENS5_IJNS4_10UnderscoreESW_SW_EEEEENS4_13SM90_TMA_LOADENS4_14ComposedLayoutINS4_7SwizzleILi2ELi4ELi3EEENS4_18smem_ptr_flag_bitsILi16EEENSS_INS5_IJNSA_ILi8EEESG_EEENS5_IJSG_SB_EEEEEEEvNS4_8identityESZ_S19_vS1A_EENS_8epilogue10collective18CollectiveEpilogueINS1C_23Sm100TmaWarpSpecializedILi4ELi2ELi16ELb1ELb0EEEJSH_NS5_IJNSS_ISE_SB_EENSS_ISG_SB_EEEEESI_SJ_SI_SJ_NS1C_6fusion15FusionCallbacksIS1G_NS1K_17LinearCombinationISI_fSI_fLNS_15FloatRoundStyleE2EEESH_S1J_JEEENS4_5SM1004TMEM4LOAD26SM100_TMEM_LOAD_16dp256b4xESZ_S19_NS4_17SM75_U32x4_LDSM_NENS4_14SM90_TMA_STOREES19_NS4_17SM90_U32x4_STSM_NENS4_39AutoVectorizingCopyWithAssumedAlignmentILi128EEEEEEvvEEEEvNT_6ParamsE,"aw",@nobits
	.sectionflags	@""
	.align	16
	.zero		1024


//--------------------- .nv.shared.reserved.0     --------------------------
	.section	.nv.shared.reserved.0,"aw",@nobits
	.weak		__nv_reservedSMEM_offset_0_alias
	.size		__nv_reservedSMEM_offset_0_alias, 0, 64
	.other		__nv_reservedSMEM_offset_0_alias,@"STO_CUDA_RESERVED_SHARED STV_DEFAULT"
__nv_reservedSMEM_offset_0_alias:
	.zero		0
.nv.shared.reserved.0:
	.zero		64
	.weak		__nv_reservedSMEM_tcgen05_partition
	.type		__nv_reservedSMEM_tcgen05_partition,@object
	.size		__nv_reservedSMEM_tcgen05_partition,(.L_0 - __nv_reservedSMEM_tcgen05_partition)
__nv_reservedSMEM_tcgen05_partition:
	.zero		32
.L_0:


//--------------------- .nv.global                --------------------------
	.section	.nv.global,"aw",@nobits
.nv.global:
	.type		_ZN39_INTERNAL_4def6ed6_4_k_cu_1233cc98_64584cute1_E,@object
	.size		_ZN39_INTERNAL_4def6ed6_4_k_cu_1233cc98_64584cute1_E,(_ZN39_INTERNAL_4def6ed6_4_k_cu_1233cc98_64584cuda3std3__45__cpo6cbeginE - _ZN39_INTERNAL_4def6ed6_4_k_cu_1233cc98_64584cute1_E)
_ZN39_INTERNAL_4def6ed6_4_k_cu_1233cc98_64584cute1_E:
	.zero		1
	.type		_ZN39_INTERNAL_4def6ed6_4_k_cu_1233cc98_64584cuda3std3__45__cpo6cbeginE,@object
	.size		_ZN39_INTERNAL_4def6ed6_4_k_cu_1233cc98_64584cuda3std3__45__cpo6cbeginE,(_ZN39_INTERNAL_4def6ed6_4_k_cu_1233cc98_64584cuda3std3__48in_placeE - _ZN39_INTERNAL_4def6ed6_4_k_cu_1233cc98_64584cuda3std3__45__cpo6cbeginE)
_ZN39_INTERNAL_4def6ed6_4_k_cu_1233cc98_64584cuda3std3__45__cpo6cbeginE:
	.zero		1
	.type		_ZN39_INTERNAL_4def6ed6_4_k_cu_1233cc98_64584cuda3std3__48in_placeE,@object
	.size		_ZN39_INTERNAL_4def6ed6_4_k_cu_1233cc98_64584cuda3std3__48in_placeE,(_ZN39_INTERNAL_4def6ed6_4_k_cu_1233cc98_64584cuda3std6ranges3__45__cpo9iter_moveE - _ZN39_INTERNAL_4def6ed6_4_k_cu_1233cc98_64584cuda3std3__48in_placeE)
_ZN39_INTERNAL_4def6ed6_4_k_cu_1233cc98_64584cuda3std3__48in_placeE:
	.zero		1
	.type		_ZN39_INTERNAL_4def6ed6_4_k_cu_1233cc98_64584cuda3std6ranges3__45__cpo9iter_moveE,@object
	.size		_ZN39_INTERNAL_4def6ed6_4_k_cu_1233cc98_64584cuda3std6ranges3__45__cpo9iter_moveE,(_ZN39_INTERNAL_4def6ed6_4_k_cu_1233cc98_64584cuda3std3__45__cpo5beginE - _ZN39_INTERNAL_4def6ed6_4_k_cu_1233cc98_64584cuda3std6ranges3__45__cpo9iter_moveE)
_ZN39_INTERNAL_4def6ed6_4_k_cu_1233cc98_64584cuda3std6ranges3__45__cpo9iter_moveE:
	.zero		1
	.type		_ZN39_INTERNAL_4def6ed6_4_k_cu_1233cc98_64584cuda3std3__45__cpo5beginE,@object
	.size		_ZN39_INTERNAL_4def6ed6_4_k_cu_1233cc98_64584cuda3std3__45__cpo5beginE,(_ZN39_INTERNAL_4def6ed6_4_k_cu_1233cc98_64584cuda3std3__441_GLOBAL__N__4def6ed6_4_k_cu_1233cc98_64586ignoreE - _ZN39_INTERNAL_4def6ed6_4_k_cu_1233cc98_64584cuda3std3__45__cpo5beginE)
_ZN39_INTERNAL_4def6ed6_4_k_cu_1233cc98_64584cuda3std3__45__cpo5beginE:
	.zero		1
	.type		_ZN39_INTERNAL_4def6ed6_4_k_cu_1233cc98_64584cuda3std3__441_GLOBAL__N__4def6ed6_4_k_cu_1233cc98_64586ignoreE,@object
	.size		_ZN39_INTERNAL_4def6ed6_4_k_cu_1233cc98_64584cuda3std3__441_GLOBAL__N__4def6ed6_4_k_cu_1233cc98_64586ignoreE,(_ZN39_INTERNAL_4def6ed6_4_k_cu_1233cc98_64584cute7productE - _ZN39_INTERNAL_4def6ed6_4_k_cu_1233cc98_64584cuda3std3__441_GLOBAL__N__4def6ed6_4_k_cu_1233cc98_64586ignoreE)
_ZN39_INTERNAL_4def6ed6_4_k_cu_1233cc98_64584cuda3std3__441_GLOBAL__N__4def6ed6_4_k_cu_1233cc98_64586ignoreE:
	.zero		1
	.type		_ZN39_INTERNAL_4def6ed6_4_k_cu_1233cc98_64584cute7productE,@object
	.size		_ZN39_INTERNAL_4def6ed6_4_k_cu_1233cc98_64584cute7productE,(_ZN39_INTERNAL_4def6ed6_4_k_cu_1233cc98_64584cuda3std3__45__cpo3endE - _ZN39_INTERNAL_4def6ed6_4_k_cu_1233cc98_64584cute7productE)
_ZN39_INTERNAL_4def6ed6_4_k_cu_1233cc98_64584cute7productE:
	.zero		1
	.type		_ZN39_INTERNAL_4def6ed6_4_k_cu_1233cc98_64584cuda3std3__45__cpo3endE,@object
	.size		_ZN39_INTERNAL_4def6ed6_4_k_cu_1233cc98_64584cuda3std3__45__cpo3endE,(_ZN39_INTERNAL_4def6ed6_4_k_cu_1233cc98_64584cuda3std3__419piecewise_constructE - _ZN39_INTERNAL_4def6ed6_4_k_cu_1233cc98_64584cuda3std3__45__cpo3endE)
_ZN39_INTERNAL_4def6ed6_4_k_cu_1233cc98_64584cuda3std3__45__cpo3endE:
	.zero		1
	.type		_ZN39_INTERNAL_4def6ed6_4_k_cu_1233cc98_64584cuda3std3__419piecewise_constructE,@object
	.size		_ZN39_INTERNAL_4def6ed6_4_k_cu_1233cc98_64584cuda3std3__419piecewise_constructE,(_ZN39_INTERNAL_4def6ed6_4_k_cu_1233cc98_64584cuda3std3__45__cpo4cendE - _ZN39_INTERNAL_4def6ed6_4_k_cu_1233cc98_64584cuda3std3__419piecewise_constructE)
_ZN39_INTERNAL_4def6ed6_4_k_cu_1233cc98_64584cuda3std3__419piecewise_constructE:
	.zero		1
	.type		_ZN39_INTERNAL_4def6ed6_4_k_cu_1233cc98_64584cuda3std3__45__cpo4cendE,@object
	.size		_ZN39_INTERNAL_4def6ed6_4_k_cu_1233cc98_64584cuda3std3__45__cpo4cendE,(_ZN39_INTERNAL_4def6ed6_4_k_cu_1233cc98_64584cuda3std6ranges3__45__cpo4swapE - _ZN39_INTERNAL_4def6ed6_4_k_cu_1233cc98_64584cuda3std3__45__cpo4cendE)
_ZN39_INTERNAL_4def6ed6_4_k_cu_1233cc98_64584cuda3std3__45__cpo4cendE:
	.zero		1
	.type		_ZN39_INTERNAL_4def6ed6_4_k_cu_1233cc98_64584cuda3std6ranges3__45__cpo4swapE,@object
	.size		_ZN39_INTERNAL_4def6ed6_4_k_cu_1233cc98_64584cuda3std6ranges3__45__cpo4swapE,(.L_10 - _ZN39_INTERNAL_4def6ed6_4_k_cu_1233cc98_64584cuda3std6ranges3__45__cpo4swapE)
_ZN39_INTERNAL_4def6ed6_4_k_cu_1233cc98_64584cuda3std6ranges3__45__cpo4swapE:
	.zero		1
.L_10:


//--------------------- .nv.constant0._ZN7cutlass13device_kernelINS_4gemm6kernel13GemmUniversalIN4cute5tupleIJiiiiEEENS1_10collective13CollectiveMmaINS1_35MainloopSm100TmaUmmaWarpSpecializedILi4ELi2ELi4ENS5_IJNS4_1CILi1EEESB_SB_EEEEENS5_IJNSA_ILi64EEENSA_ILi128EEENSA_ILi32EEEEEENS_6half_tENS5_IJlSB_lEEESI_SJ_NS4_8TiledMMAINS4_8MMA_AtomIJNS4_20SM100_MMA_F16BF16_SSISI_SI_fLi64ELi128ELNS4_4UMMA5MajorE0ELSO_0ELNSN_7ScaleInE0ELSP_0EEEEEENS4_6LayoutISC_NS5_IJNSA_ILi0EEEST_ST_EEEEENS5_IJNS4_10UnderscoreESW_SW_EEEEENS4_13SM90_TMA_LOADENS4_14ComposedLayoutINS4_7SwizzleILi2ELi4ELi3EEENS4_18smem_ptr_flag_bitsILi16EEENSS_INS5_IJNSA_ILi8EEESG_EEENS5_IJSG_SB_EEEEEEEvNS4_8identityESZ_S19_vS1A_EENS_8epilogue10collective18CollectiveEpilogueINS1C_23Sm100TmaWarpSpecializedILi4ELi2ELi16ELb1ELb0EEEJSH_NS5_IJNSS_ISE_SB_EENSS_ISG_SB_EEEEESI_SJ_SI_SJ_NS1C_6fusion15FusionCallbacksIS1G_NS1K_17LinearCombinationISI_fSI_fLNS_15FloatRoundStyleE2EEESH_S1J_JEEENS4_5SM1004TMEM4LOAD26SM100_TMEM_LOAD_16dp256b4xESZ_S19_NS4_17SM75_U32x4_LDSM_NENS4_14SM90_TMA_STOREES19_NS4_17SM90_U32x4_STSM_NENS4_39AutoVectorizingCopyWithAssumedAlignmentILi128EEEEEEvvEEEEvNT_6ParamsE --------------------------
	.section	.nv.constant0._ZN7cutlass13device_kernelINS_4gemm6kernel13GemmUniversalIN4cute5tupleIJiiiiEEENS1_10collective13CollectiveMmaINS1_35MainloopSm100TmaUmmaWarpSpecializedILi4ELi2ELi4ENS5_IJNS4_1CILi1EEESB_SB_EEEEENS5_IJNSA_ILi64EEENSA_ILi128EEENSA_ILi32EEEEEENS_6half_tENS5_IJlSB_lEEESI_SJ_NS4_8TiledMMAINS4_8MMA_AtomIJNS4_20SM100_MMA_F16BF16_SSISI_SI_fLi64ELi128ELNS4_4UMMA5MajorE0ELSO_0ELNSN_7ScaleInE0ELSP_0EEEEEENS4_6LayoutISC_NS5_IJNSA_ILi0EEEST_ST_EEEEENS5_IJNS4_10UnderscoreESW_SW_EEEEENS4_13SM90_TMA_LOADENS4_14ComposedLayoutINS4_7SwizzleILi2ELi4ELi3EEENS4_18smem_ptr_flag_bitsILi16EEENSS_INS5_IJNSA_ILi8EEESG_EEENS5_IJSG_SB_EEEEEEEvNS4_8identityESZ_S19_vS1A_EENS_8epilogue10collective18CollectiveEpilogueINS1C_23Sm100TmaWarpSpecializedILi4ELi2ELi16ELb1ELb0EEEJSH_NS5_IJNSS_ISE_SB_EENSS_ISG_SB_EEEEESI_SJ_SI_SJ_NS1C_6fusion15FusionCallbacksIS1G_NS1K_17LinearCombinationISI_fSI_fLNS_15FloatRoundStyleE2EEESH_S1J_JEEENS4_5SM1004TMEM4LOAD26SM100_TMEM_LOAD_16dp256b4xESZ_S19_NS4_17SM75_U32x4_LDSM_NENS4_14SM90_TMA_STOREES19_NS4_17SM90_U32x4_STSM_NENS4_39AutoVectorizingCopyWithAssumedAlignmentILi128EEEEEEvvEEEEvNT_6ParamsE,"a",@progbits
	.sectionflags	@""
	.align	4
.nv.constant0._ZN7cutlass13device_kernelINS_4gemm6kernel13GemmUniversalIN4cute5tupleIJiiiiEEENS1_10collective13CollectiveMmaINS1_35MainloopSm100TmaUmmaWarpSpecializedILi4ELi2ELi4ENS5_IJNS4_1CILi1EEESB_SB_EEEEENS5_IJNSA_ILi64EEENSA_ILi128EEENSA_ILi32EEEEEENS_6half_tENS5_IJlSB_lEEESI_SJ_NS4_8TiledMMAINS4_8MMA_AtomIJNS4_20SM100_MMA_F16BF16_SSISI_SI_fLi64ELi128ELNS4_4UMMA5MajorE0ELSO_0ELNSN_7ScaleInE0ELSP_0EEEEEENS4_6LayoutISC_NS5_IJNSA_ILi0EEEST_ST_EEEEENS5_IJNS4_10UnderscoreESW_SW_EEEEENS4_13SM90_TMA_LOADENS4_14ComposedLayoutINS4_7SwizzleILi2ELi4ELi3EEENS4_18smem_ptr_flag_bitsILi16EEENSS_INS5_IJNSA_ILi8EEESG_EEENS5_IJSG_SB_EEEEEEEvNS4_8identityESZ_S19_vS1A_EENS_8epilogue10collective18CollectiveEpilogueINS1C_23Sm100TmaWarpSpecializedILi4ELi2ELi16ELb1ELb0EEEJSH_NS5_IJNSS_ISE_SB_EENSS_ISG_SB_EEEEESI_SJ_SI_SJ_NS1C_6fusion15FusionCallbacksIS1G_NS1K_17LinearCombinationISI_fSI_fLNS_15FloatRoundStyleE2EEESH_S1J_JEEENS4_5SM1004TMEM4LOAD26SM100_TMEM_LOAD_16dp256b4xESZ_S19_NS4_17SM75_U32x4_LDSM_NENS4_14SM90_TMA_STOREES19_NS4_17SM90_U32x4_STSM_NENS4_39AutoVectorizingCopyWithAssumedAlignmentILi128EEEEEEvvEEEEvNT_6ParamsE:
	.zero		2944


//--------------------- SYMBOLS --------------------------

	.type		.nv.reservedSmem.offset0,@object
	.size		.nv.reservedSmem.offset0,0x4
	.type		.nv.reservedSmem.cap,@object
	.size		.nv.reservedSmem.cap,0x4
	.type		__assertfail,@function
